//
// Generated by NVIDIA NVVM Compiler
//
// Compiler Build ID: CL-36424714
// Cuda compilation tools, release 13.0, V13.0.88
// Based on NVVM 20.0.0
//

.version 9.0
.target sm_100
.address_size 64

	// .globl	_Z31fused_layernorm_residual_kernelIfEvPKT_S2_S2_S2_PS0_if
.extern .shared .align 16 .b8 shared_mem[];

.visible .entry _Z31fused_layernorm_residual_kernelIfEvPKT_S2_S2_S2_PS0_if(
	.param .u64 .ptr .align 1 _Z31fused_layernorm_residual_kernelIfEvPKT_S2_S2_S2_PS0_if_param_0,
	.param .u64 .ptr .align 1 _Z31fused_layernorm_residual_kernelIfEvPKT_S2_S2_S2_PS0_if_param_1,
	.param .u64 .ptr .align 1 _Z31fused_layernorm_residual_kernelIfEvPKT_S2_S2_S2_PS0_if_param_2,
	.param .u64 .ptr .align 1 _Z31fused_layernorm_residual_kernelIfEvPKT_S2_S2_S2_PS0_if_param_3,
	.param .u64 .ptr .align 1 _Z31fused_layernorm_residual_kernelIfEvPKT_S2_S2_S2_PS0_if_param_4,
	.param .u32 _Z31fused_layernorm_residual_kernelIfEvPKT_S2_S2_S2_PS0_if_param_5,
	.param .f32 _Z31fused_layernorm_residual_kernelIfEvPKT_S2_S2_S2_PS0_if_param_6
)
{
	.reg .pred 	%p<35>;
	.reg .b32 	%r<71>;
	.reg .b32 	%f<83>;
	.reg .b64 	%rd<27>;

	ld.param.u64 	%rd11, [_Z31fused_layernorm_residual_kernelIfEvPKT_S2_S2_S2_PS0_if_param_0];
	ld.param.u64 	%rd7, [_Z31fused_layernorm_residual_kernelIfEvPKT_S2_S2_S2_PS0_if_param_1];
	ld.param.u64 	%rd8, [_Z31fused_layernorm_residual_kernelIfEvPKT_S2_S2_S2_PS0_if_param_2];
	ld.param.u64 	%rd9, [_Z31fused_layernorm_residual_kernelIfEvPKT_S2_S2_S2_PS0_if_param_3];
	ld.param.u64 	%rd10, [_Z31fused_layernorm_residual_kernelIfEvPKT_S2_S2_S2_PS0_if_param_4];
	ld.param.u32 	%r14, [_Z31fused_layernorm_residual_kernelIfEvPKT_S2_S2_S2_PS0_if_param_5];
	ld.param.f32 	%f18, [_Z31fused_layernorm_residual_kernelIfEvPKT_S2_S2_S2_PS0_if_param_6];
	cvta.to.global.u64 	%rd12, %rd11;
	mov.u32 	%r15, %ctaid.x;
	mov.u32 	%r70, %tid.x;
	mul.lo.s32 	%r16, %r14, %r15;
	cvt.s64.s32 	%rd1, %r16;
	mul.wide.s32 	%rd13, %r16, 4;
	add.s64 	%rd2, %rd12, %rd13;
	setp.ge.s32 	%p1, %r70, %r14;
	mov.f32 	%f78, 0f00000000;
	@%p1 bra 	$L__BB0_3;
	mov.f32 	%f78, 0f00000000;
	mov.u32 	%r2, %ntid.x;
	mov.u32 	%r68, %r70;
$L__BB0_2:
	mul.wide.s32 	%rd14, %r68, 4;
	add.s64 	%rd15, %rd2, %rd14;
	ld.global.nc.f32 	%f21, [%rd15];
	add.f32 	%f78, %f78, %f21;
	add.s32 	%r68, %r68, %r2;
	setp.lt.s32 	%p2, %r68, %r14;
	@%p2 bra 	$L__BB0_2;
$L__BB0_3:
	mov.b32 	%r17, %f78;
	shfl.sync.down.b32	%r18|%p3, %r17, 16, 31, -1;
	mov.b32 	%f22, %r18;
	add.f32 	%f23, %f78, %f22;
	mov.b32 	%r19, %f23;
	shfl.sync.down.b32	%r20|%p4, %r19, 8, 31, -1;
	mov.b32 	%f24, %r20;
	add.f32 	%f25, %f23, %f24;
	mov.b32 	%r21, %f25;
	shfl.sync.down.b32	%r22|%p5, %r21, 4, 31, -1;
	mov.b32 	%f26, %r22;
	add.f32 	%f27, %f25, %f26;
	mov.b32 	%r23, %f27;
	shfl.sync.down.b32	%r24|%p6, %r23, 2, 31, -1;
	mov.b32 	%f28, %r24;
	add.f32 	%f29, %f27, %f28;
	mov.b32 	%r25, %f29;
	shfl.sync.down.b32	%r26|%p7, %r25, 1, 31, -1;
	mov.b32 	%f30, %r26;
	add.f32 	%f4, %f29, %f30;
	and.b32  	%r5, %r70, 31;
	setp.ne.s32 	%p8, %r5, 0;
	shr.u32 	%r27, %r70, 3;
	and.b32  	%r28, %r27, 124;
	mov.u32 	%r29, shared_mem;
	add.s32 	%r6, %r29, %r28;
	@%p8 bra 	$L__BB0_5;
	st.shared.f32 	[%r6], %f4;
$L__BB0_5:
	bar.sync 	0;
	setp.gt.u32 	%p9, %r70, 31;
	shl.b32 	%r30, %r70, 2;
	add.s32 	%r7, %r29, %r30;
	@%p9 bra 	$L__BB0_10;
	mov.u32 	%r32, %ntid.x;
	add.s32 	%r33, %r32, 31;
	shr.u32 	%r34, %r33, 5;
	setp.ge.u32 	%p10, %r70, %r34;
	mov.f32 	%f79, 0f00000000;
	@%p10 bra 	$L__BB0_8;
	ld.shared.f32 	%f79, [%r7];
$L__BB0_8:
	mov.b32 	%r35, %f79;
	shfl.sync.down.b32	%r36|%p11, %r35, 16, 31, -1;
	mov.b32 	%f32, %r36;
	add.f32 	%f33, %f79, %f32;
	mov.b32 	%r37, %f33;
	shfl.sync.down.b32	%r38|%p12, %r37, 8, 31, -1;
	mov.b32 	%f34, %r38;
	add.f32 	%f35, %f33, %f34;
	mov.b32 	%r39, %f35;
	shfl.sync.down.b32	%r40|%p13, %r39, 4, 31, -1;
	mov.b32 	%f36, %r40;
	add.f32 	%f37, %f35, %f36;
	mov.b32 	%r41, %f37;
	shfl.sync.down.b32	%r42|%p14, %r41, 2, 31, -1;
	mov.b32 	%f38, %r42;
	add.f32 	%f39, %f37, %f38;
	mov.b32 	%r43, %f39;
	shfl.sync.down.b32	%r44|%p15, %r43, 1, 31, -1;
	mov.b32 	%f40, %r44;
	add.f32 	%f7, %f39, %f40;
	setp.ne.s32 	%p16, %r70, 0;
	@%p16 bra 	$L__BB0_10;
	cvt.rn.f32.s32 	%f41, %r14;
	div.rn.f32 	%f42, %f7, %f41;
	st.shared.f32 	[shared_mem], %f42;
$L__BB0_10:
	setp.ge.s32 	%p17, %r70, %r14;
	bar.sync 	0;
	mov.f32 	%f81, 0f00000000;
	ld.shared.f32 	%f8, [shared_mem];
	@%p17 bra 	$L__BB0_13;
	mov.f32 	%f81, 0f00000000;
	mov.u32 	%r8, %ntid.x;
	mov.u32 	%r69, %r70;
$L__BB0_12:
	mul.wide.s32 	%rd16, %r69, 4;
	add.s64 	%rd17, %rd2, %rd16;
	ld.global.nc.f32 	%f45, [%rd17];
	sub.f32 	%f46, %f45, %f8;
	fma.rn.f32 	%f81, %f46, %f46, %f81;
	add.s32 	%r69, %r69, %r8;
	setp.lt.s32 	%p18, %r69, %r14;
	@%p18 bra 	$L__BB0_12;
$L__BB0_13:
	setp.ne.s32 	%p19, %r5, 0;
	mov.b32 	%r45, %f81;
	shfl.sync.down.b32	%r46|%p20, %r45, 16, 31, -1;
	mov.b32 	%f47, %r46;
	add.f32 	%f48, %f81, %f47;
	mov.b32 	%r47, %f48;
	shfl.sync.down.b32	%r48|%p21, %r47, 8, 31, -1;
	mov.b32 	%f49, %r48;
	add.f32 	%f50, %f48, %f49;
	mov.b32 	%r49, %f50;
	shfl.sync.down.b32	%r50|%p22, %r49, 4, 31, -1;
	mov.b32 	%f51, %r50;
	add.f32 	%f52, %f50, %f51;
	mov.b32 	%r51, %f52;
	shfl.sync.down.b32	%r52|%p23, %r51, 2, 31, -1;
	mov.b32 	%f53, %r52;
	add.f32 	%f54, %f52, %f53;
	mov.b32 	%r53, %f54;
	shfl.sync.down.b32	%r54|%p24, %r53, 1, 31, -1;
	mov.b32 	%f55, %r54;
	add.f32 	%f12, %f54, %f55;
	@%p19 bra 	$L__BB0_15;
	st.shared.f32 	[%r6], %f12;
$L__BB0_15:
	setp.gt.u32 	%p25, %r70, 31;
	bar.sync 	0;
	@%p25 bra 	$L__BB0_20;
	mov.u32 	%r55, %ntid.x;
	add.s32 	%r56, %r55, 31;
	shr.u32 	%r57, %r56, 5;
	setp.ge.u32 	%p26, %r70, %r57;
	mov.f32 	%f82, 0f00000000;
	@%p26 bra 	$L__BB0_18;
	ld.shared.f32 	%f82, [%r7];
$L__BB0_18:
	mov.b32 	%r58, %f82;
	shfl.sync.down.b32	%r59|%p27, %r58, 16, 31, -1;
	mov.b32 	%f57, %r59;
	add.f32 	%f58, %f82, %f57;
	mov.b32 	%r60, %f58;
	shfl.sync.down.b32	%r61|%p28, %r60, 8, 31, -1;
	mov.b32 	%f59, %r61;
	add.f32 	%f60, %f58, %f59;
	mov.b32 	%r62, %f60;
	shfl.sync.down.b32	%r63|%p29, %r62, 4, 31, -1;
	mov.b32 	%f61, %r63;
	add.f32 	%f62, %f60, %f61;
	mov.b32 	%r64, %f62;
	shfl.sync.down.b32	%r65|%p30, %r64, 2, 31, -1;
	mov.b32 	%f63, %r65;
	add.f32 	%f64, %f62, %f63;
	mov.b32 	%r66, %f64;
	shfl.sync.down.b32	%r67|%p31, %r66, 1, 31, -1;
	mov.b32 	%f65, %r67;
	add.f32 	%f15, %f64, %f65;
	setp.ne.s32 	%p32, %r70, 0;
	@%p32 bra 	$L__BB0_20;
	cvt.rn.f32.s32 	%f66, %r14;
	div.rn.f32 	%f67, %f15, %f66;
	st.shared.f32 	[shared_mem+4], %f67;
$L__BB0_20:
	setp.ge.s32 	%p33, %r70, %r14;
	bar.sync 	0;
	ld.shared.f32 	%f68, [shared_mem+4];
	add.f32 	%f16, %f18, %f68;
	@%p33 bra 	$L__BB0_23;
	mov.u32 	%r11, %ntid.x;
	cvta.to.global.u64 	%rd3, %rd8;
	cvta.to.global.u64 	%rd4, %rd9;
	cvta.to.global.u64 	%rd5, %rd7;
	cvta.to.global.u64 	%rd6, %rd10;
	rsqrt.approx.f32 	%f17, %f16;
$L__BB0_22:
	cvt.s64.s32 	%rd18, %r70;
	mul.wide.s32 	%rd19, %r70, 4;
	add.s64 	%rd20, %rd2, %rd19;
	ld.global.nc.f32 	%f69, [%rd20];
	sub.f32 	%f70, %f69, %f8;
	mul.f32 	%f71, %f17, %f70;
	add.s64 	%rd21, %rd3, %rd19;
	ld.global.nc.f32 	%f72, [%rd21];
	add.s64 	%rd22, %rd4, %rd19;
	ld.global.nc.f32 	%f73, [%rd22];
	fma.rn.f32 	%f74, %f72, %f71, %f73;
	add.s64 	%rd23, %rd18, %rd1;
	shl.b64 	%rd24, %rd23, 2;
	add.s64 	%rd25, %rd5, %rd24;
	ld.global.nc.f32 	%f75, [%rd25];
	add.f32 	%f76, %f75, %f74;
	add.s64 	%rd26, %rd6, %rd24;
	st.global.f32 	[%rd26], %f76;
	add.s32 	%r70, %r70, %r11;
	setp.lt.s32 	%p34, %r70, %r14;
	@%p34 bra 	$L__BB0_22;
$L__BB0_23:
	ret;

}
	// .globl	_Z31fused_layernorm_residual_kernelI6__halfEvPKT_S3_S3_S3_PS1_if
.visible .entry _Z31fused_layernorm_residual_kernelI6__halfEvPKT_S3_S3_S3_PS1_if(
	.param .u64 .ptr .align 1 _Z31fused_layernorm_residual_kernelI6__halfEvPKT_S3_S3_S3_PS1_if_param_0,
	.param .u64 .ptr .align 1 _Z31fused_layernorm_residual_kernelI6__halfEvPKT_S3_S3_S3_PS1_if_param_1,
	.param .u64 .ptr .align 1 _Z31fused_layernorm_residual_kernelI6__halfEvPKT_S3_S3_S3_PS1_if_param_2,
	.param .u64 .ptr .align 1 _Z31fused_layernorm_residual_kernelI6__halfEvPKT_S3_S3_S3_PS1_if_param_3,
	.param .u64 .ptr .align 1 _Z31fused_layernorm_residual_kernelI6__halfEvPKT_S3_S3_S3_PS1_if_param_4,
	.param .u32 _Z31fused_layernorm_residual_kernelI6__halfEvPKT_S3_S3_S3_PS1_if_param_5,
	.param .f32 _Z31fused_layernorm_residual_kernelI6__halfEvPKT_S3_S3_S3_PS1_if_param_6
)
{
	.reg .pred 	%p<35>;
	.reg .b16 	%rs<8>;
	.reg .b32 	%r<71>;
	.reg .b32 	%f<83>;
	.reg .b64 	%rd<27>;

	ld.param.u64 	%rd11, [_Z31fused_layernorm_residual_kernelI6__halfEvPKT_S3_S3_S3_PS1_if_param_0];
	ld.param.u64 	%rd7, [_Z31fused_layernorm_residual_kernelI6__halfEvPKT_S3_S3_S3_PS1_if_param_1];
	ld.param.u64 	%rd8, [_Z31fused_layernorm_residual_kernelI6__halfEvPKT_S3_S3_S3_PS1_if_param_2];
	ld.param.u64 	%rd9, [_Z31fused_layernorm_residual_kernelI6__halfEvPKT_S3_S3_S3_PS1_if_param_3];
	ld.param.u64 	%rd10, [_Z31fused_layernorm_residual_kernelI6__halfEvPKT_S3_S3_S3_PS1_if_param_4];
	ld.param.u32 	%r14, [_Z31fused_layernorm_residual_kernelI6__halfEvPKT_S3_S3_S3_PS1_if_param_5];
	ld.param.f32 	%f18, [_Z31fused_layernorm_residual_kernelI6__halfEvPKT_S3_S3_S3_PS1_if_param_6];
	cvta.to.global.u64 	%rd12, %rd11;
	mov.u32 	%r15, %ctaid.x;
	mov.u32 	%r70, %tid.x;
	mul.lo.s32 	%r16, %r14, %r15;
	cvt.s64.s32 	%rd1, %r16;
	mul.wide.s32 	%rd13, %r16, 2;
	add.s64 	%rd2, %rd12, %rd13;
	setp.ge.s32 	%p1, %r70, %r14;
	mov.f32 	%f78, 0f00000000;
	@%p1 bra 	$L__BB1_3;
	mov.f32 	%f78, 0f00000000;
	mov.u32 	%r2, %ntid.x;
	mov.u32 	%r68, %r70;
$L__BB1_2:
	mul.wide.s32 	%rd14, %r68, 2;
	add.s64 	%rd15, %rd2, %rd14;
	ld.global.nc.u16 	%rs1, [%rd15];
	// begin inline asm
	{  cvt.f32.f16 %f21, %rs1;}

	// end inline asm
	add.f32 	%f78, %f78, %f21;
	add.s32 	%r68, %r68, %r2;
	setp.lt.s32 	%p2, %r68, %r14;
	@%p2 bra 	$L__BB1_2;
$L__BB1_3:
	mov.b32 	%r17, %f78;
	shfl.sync.down.b32	%r18|%p3, %r17, 16, 31, -1;
	mov.b32 	%f22, %r18;
	add.f32 	%f23, %f78, %f22;
	mov.b32 	%r19, %f23;
	shfl.sync.down.b32	%r20|%p4, %r19, 8, 31, -1;
	mov.b32 	%f24, %r20;
	add.f32 	%f25, %f23, %f24;
	mov.b32 	%r21, %f25;
	shfl.sync.down.b32	%r22|%p5, %r21, 4, 31, -1;
	mov.b32 	%f26, %r22;
	add.f32 	%f27, %f25, %f26;
	mov.b32 	%r23, %f27;
	shfl.sync.down.b32	%r24|%p6, %r23, 2, 31, -1;
	mov.b32 	%f28, %r24;
	add.f32 	%f29, %f27, %f28;
	mov.b32 	%r25, %f29;
	shfl.sync.down.b32	%r26|%p7, %r25, 1, 31, -1;
	mov.b32 	%f30, %r26;
	add.f32 	%f4, %f29, %f30;
	and.b32  	%r5, %r70, 31;
	setp.ne.s32 	%p8, %r5, 0;
	shr.u32 	%r27, %r70, 3;
	and.b32  	%r28, %r27, 124;
	mov.u32 	%r29, shared_mem;
	add.s32 	%r6, %r29, %r28;
	@%p8 bra 	$L__BB1_5;
	st.shared.f32 	[%r6], %f4;
$L__BB1_5:
	bar.sync 	0;
	setp.gt.u32 	%p9, %r70, 31;
	shl.b32 	%r30, %r70, 2;
	add.s32 	%r7, %r29, %r30;
	@%p9 bra 	$L__BB1_10;
	mov.u32 	%r32, %ntid.x;
	add.s32 	%r33, %r32, 31;
	shr.u32 	%r34, %r33, 5;
	setp.ge.u32 	%p10, %r70, %r34;
	mov.f32 	%f79, 0f00000000;
	@%p10 bra 	$L__BB1_8;
	ld.shared.f32 	%f79, [%r7];
$L__BB1_8:
	mov.b32 	%r35, %f79;
	shfl.sync.down.b32	%r36|%p11, %r35, 16, 31, -1;
	mov.b32 	%f32, %r36;
	add.f32 	%f33, %f79, %f32;
	mov.b32 	%r37, %f33;
	shfl.sync.down.b32	%r38|%p12, %r37, 8, 31, -1;
	mov.b32 	%f34, %r38;
	add.f32 	%f35, %f33, %f34;
	mov.b32 	%r39, %f35;
	shfl.sync.down.b32	%r40|%p13, %r39, 4, 31, -1;
	mov.b32 	%f36, %r40;
	add.f32 	%f37, %f35, %f36;
	mov.b32 	%r41, %f37;
	shfl.sync.down.b32	%r42|%p14, %r41, 2, 31, -1;
	mov.b32 	%f38, %r42;
	add.f32 	%f39, %f37, %f38;
	mov.b32 	%r43, %f39;
	shfl.sync.down.b32	%r44|%p15, %r43, 1, 31, -1;
	mov.b32 	%f40, %r44;
	add.f32 	%f7, %f39, %f40;
	setp.ne.s32 	%p16, %r70, 0;
	@%p16 bra 	$L__BB1_10;
	cvt.rn.f32.s32 	%f41, %r14;
	div.rn.f32 	%f42, %f7, %f41;
	st.shared.f32 	[shared_mem], %f42;
$L__BB1_10:
	setp.ge.s32 	%p17, %r70, %r14;
	bar.sync 	0;
	mov.f32 	%f81, 0f00000000;
	ld.shared.f32 	%f8, [shared_mem];
	@%p17 bra 	$L__BB1_13;
	mov.f32 	%f81, 0f00000000;
	mov.u32 	%r8, %ntid.x;
	mov.u32 	%r69, %r70;
$L__BB1_12:
	mul.wide.s32 	%rd16, %r69, 2;
	add.s64 	%rd17, %rd2, %rd16;
	ld.global.nc.u16 	%rs2, [%rd17];
	// begin inline asm
	{  cvt.f32.f16 %f45, %rs2;}

	// end inline asm
	sub.f32 	%f46, %f45, %f8;
	fma.rn.f32 	%f81, %f46, %f46, %f81;
	add.s32 	%r69, %r69, %r8;
	setp.lt.s32 	%p18, %r69, %r14;
	@%p18 bra 	$L__BB1_12;
$L__BB1_13:
	setp.ne.s32 	%p19, %r5, 0;
	mov.b32 	%r45, %f81;
	shfl.sync.down.b32	%r46|%p20, %r45, 16, 31, -1;
	mov.b32 	%f47, %r46;
	add.f32 	%f48, %f81, %f47;
	mov.b32 	%r47, %f48;
	shfl.sync.down.b32	%r48|%p21, %r47, 8, 31, -1;
	mov.b32 	%f49, %r48;
	add.f32 	%f50, %f48, %f49;
	mov.b32 	%r49, %f50;
	shfl.sync.down.b32	%r50|%p22, %r49, 4, 31, -1;
	mov.b32 	%f51, %r50;
	add.f32 	%f52, %f50, %f51;
	mov.b32 	%r51, %f52;
	shfl.sync.down.b32	%r52|%p23, %r51, 2, 31, -1;
	mov.b32 	%f53, %r52;
	add.f32 	%f54, %f52, %f53;
	mov.b32 	%r53, %f54;
	shfl.sync.down.b32	%r54|%p24, %r53, 1, 31, -1;
	mov.b32 	%f55, %r54;
	add.f32 	%f12, %f54, %f55;
	@%p19 bra 	$L__BB1_15;
	st.shared.f32 	[%r6], %f12;
$L__BB1_15:
	setp.gt.u32 	%p25, %r70, 31;
	bar.sync 	0;
	@%p25 bra 	$L__BB1_20;
	mov.u32 	%r55, %ntid.x;
	add.s32 	%r56, %r55, 31;
	shr.u32 	%r57, %r56, 5;
	setp.ge.u32 	%p26, %r70, %r57;
	mov.f32 	%f82, 0f00000000;
	@%p26 bra 	$L__BB1_18;
	ld.shared.f32 	%f82, [%r7];
$L__BB1_18:
	mov.b32 	%r58, %f82;
	shfl.sync.down.b32	%r59|%p27, %r58, 16, 31, -1;
	mov.b32 	%f57, %r59;
	add.f32 	%f58, %f82, %f57;
	mov.b32 	%r60, %f58;
	shfl.sync.down.b32	%r61|%p28, %r60, 8, 31, -1;
	mov.b32 	%f59, %r61;
	add.f32 	%f60, %f58, %f59;
	mov.b32 	%r62, %f60;
	shfl.sync.down.b32	%r63|%p29, %r62, 4, 31, -1;
	mov.b32 	%f61, %r63;
	add.f32 	%f62, %f60, %f61;
	mov.b32 	%r64, %f62;
	shfl.sync.down.b32	%r65|%p30, %r64, 2, 31, -1;
	mov.b32 	%f63, %r65;
	add.f32 	%f64, %f62, %f63;
	mov.b32 	%r66, %f64;
	shfl.sync.down.b32	%r67|%p31, %r66, 1, 31, -1;
	mov.b32 	%f65, %r67;
	add.f32 	%f15, %f64, %f65;
	setp.ne.s32 	%p32, %r70, 0;
	@%p32 bra 	$L__BB1_20;
	cvt.rn.f32.s32 	%f66, %r14;
	div.rn.f32 	%f67, %f15, %f66;
	st.shared.f32 	[shared_mem+4], %f67;
$L__BB1_20:
	setp.ge.s32 	%p33, %r70, %r14;
	bar.sync 	0;
	ld.shared.f32 	%f68, [shared_mem+4];
	add.f32 	%f16, %f18, %f68;
	@%p33 bra 	$L__BB1_23;
	mov.u32 	%r11, %ntid.x;
	cvta.to.global.u64 	%rd3, %rd8;
	cvta.to.global.u64 	%rd4, %rd9;
	cvta.to.global.u64 	%rd5, %rd7;
	cvta.to.global.u64 	%rd6, %rd10;
	rsqrt.approx.f32 	%f17, %f16;
$L__BB1_22:
	cvt.s64.s32 	%rd18, %r70;
	mul.wide.s32 	%rd19, %r70, 2;
	add.s64 	%rd20, %rd2, %rd19;
	ld.global.nc.u16 	%rs3, [%rd20];
	// begin inline asm
	{  cvt.f32.f16 %f69, %rs3;}

	// end inline asm
	sub.f32 	%f74, %f69, %f8;
	mul.f32 	%f75, %f17, %f74;
	add.s64 	%rd21, %rd3, %rd19;
	ld.global.nc.u16 	%rs4, [%rd21];
	// begin inline asm
	{  cvt.f32.f16 %f70, %rs4;}

	// end inline asm
	add.s64 	%rd22, %rd4, %rd19;
	ld.global.nc.u16 	%rs5, [%rd22];
	// begin inline asm
	{  cvt.f32.f16 %f71, %rs5;}

	// end inline asm
	fma.rn.f32 	%f76, %f75, %f70, %f71;
	add.s64 	%rd23, %rd18, %rd1;
	shl.b64 	%rd24, %rd23, 1;
	add.s64 	%rd25, %rd5, %rd24;
	ld.global.nc.u16 	%rs6, [%rd25];
	// begin inline asm
	{  cvt.f32.f16 %f72, %rs6;}

	// end inline asm
	add.f32 	%f73, %f76, %f72;
	// begin inline asm
	{  cvt.rn.f16.f32 %rs7, %f73;}

	// end inline asm
	add.s64 	%rd26, %rd6, %rd24;
	st.global.u16 	[%rd26], %rs7;
	add.s32 	%r70, %r70, %r11;
	setp.lt.s32 	%p34, %r70, %r14;
	@%p34 bra 	$L__BB1_22;
$L__BB1_23:
	ret;

}


// ===== COMPILED SASS (sm_100) =====

	.target	sm_100

	.elftype	@"ET_EXEC"


//--------------------- .note.nv.tkinfo           --------------------------
	.section	.note.nv.tkinfo,"",@"SHT_NOTE"
	.sectionflags	@"SHF_NOTE_NV_TKINFO"
	.tkinfo
        /*0018*/ 	.word	0x00000002
        /*0030*/ 	.string	""
        /*0030*/ 	.string	"ptxas"
        /*0030*/ 	.string	"Cuda compilation tools, release 13.0, V13.0.88"
        /*0030*/ 	.string	"Build cuda_13.0.r13.0/compiler.36424714_0"
        /*0030*/ 	.string	"-arch sm_100 -m 64 "



//--------------------- .note.nv.cuinfo           --------------------------
	.section	.note.nv.cuinfo,"",@"SHT_NOTE"
	.sectionflags	@"SHF_NOTE_NV_CUINFO"
        /*0018*/ 	.short	0x0002
        /*001a*/ 	.short	0x0064
        /*001c*/ 	.short	0x0082
	.zero		2


//--------------------- .nv.info                  --------------------------
	.section	.nv.info,"",@"SHT_CUDA_INFO"
	.align	4


	//----- nvinfo : EIATTR_REGCOUNT
	.align		4
        /*0000*/ 	.byte	0x04, 0x2f
        /*0002*/ 	.short	(.L_1 - .L_0)
	.align		4
.L_0:
        /*0004*/ 	.word	index@(_Z31fused_layernorm_residual_kernelIfEvPKT_S2_S2_S2_PS0_if)
        /*0008*/ 	.word	0x00000019


	//----- nvinfo : EIATTR_FRAME_SIZE
	.align		4
.L_1:
        /*000c*/ 	.byte	0x04, 0x11
        /*000e*/ 	.short	(.L_3 - .L_2)
	.align		4
.L_2:
        /*0010*/ 	.word	index@($__internal_1_$__cuda_sm3x_div_rn_noftz_f32_slowpath)
        /*0014*/ 	.word	0x00000000


	//----- nvinfo : EIATTR_FRAME_SIZE
	.align		4
.L_3:
        /*0018*/ 	.byte	0x04, 0x11
        /*001a*/ 	.short	(.L_5 - .L_4)
	.align		4
.L_4:
        /*001c*/ 	.word	index@(_Z31fused_layernorm_residual_kernelIfEvPKT_S2_S2_S2_PS0_if)
        /*0020*/ 	.word	0x00000000


	//----- nvinfo : EIATTR_REGCOUNT
	.align		4
.L_5:
        /*0024*/ 	.byte	0x04, 0x2f
        /*0026*/ 	.short	(.L_7 - .L_6)
	.align		4
.L_6:
        /*0028*/ 	.word	index@(_Z31fused_layernorm_residual_kernelI6__halfEvPKT_S3_S3_S3_PS1_if)
        /*002c*/ 	.word	0x0000001a


	//----- nvinfo : EIATTR_FRAME_SIZE
	.align		4
.L_7:
        /*0030*/ 	.byte	0x04, 0x11
        /*0032*/ 	.short	(.L_9 - .L_8)
	.align		4
.L_8:
        /*0034*/ 	.word	index@($__internal_0_$__cuda_sm3x_div_rn_noftz_f32_slowpath)
        /*0038*/ 	.word	0x00000000


	//----- nvinfo : EIATTR_FRAME_SIZE
	.align		4
.L_9:
        /*003c*/ 	.byte	0x04, 0x11
        /*003e*/ 	.short	(.L_11 - .L_10)
	.align		4
.L_10:
        /*0040*/ 	.word	index@(_Z31fused_layernorm_residual_kernelI6__halfEvPKT_S3_S3_S3_PS1_if)
        /*0044*/ 	.word	0x00000000


	//----- nvinfo : EIATTR_MIN_STACK_SIZE
	.align		4
.L_11:
        /*0048*/ 	.byte	0x04, 0x12
        /*004a*/ 	.short	(.L_13 - .L_12)
	.align		4
.L_12:
        /*004c*/ 	.word	index@(_Z31fused_layernorm_residual_kernelI6__halfEvPKT_S3_S3_S3_PS1_if)
        /*0050*/ 	.word	0x00000000


	//----- nvinfo : EIATTR_MIN_STACK_SIZE
	.align		4
.L_13:
        /*0054*/ 	.byte	0x04, 0x12
        /*0056*/ 	.short	(.L_15 - .L_14)
	.align		4
.L_14:
        /*0058*/ 	.word	index@(_Z31fused_layernorm_residual_kernelIfEvPKT_S2_S2_S2_PS0_if)
        /*005c*/ 	.word	0x00000000
.L_15:


//--------------------- .nv.compat                --------------------------
	.section	.nv.compat,"",@"SHT_CUDA_COMPAT_INFO"
	.align	4
        /*0000*/ 	.byte	0x02, 0x09, 0x00, 0x00, 0x02, 0x02, 0x01, 0x00, 0x02, 0x05, 0x05, 0x00, 0x03, 0x07, 0x01, 0x01
        /*0010*/ 	.byte	0x02, 0x03, 0x00, 0x00, 0x02, 0x06, 0x01, 0x00, 0x04, 0x0b, 0x08, 0x00, 0x01, 0x00, 0x00, 0x00
        /*0020*/ 	.byte	0x00, 0x00, 0x00, 0x00


//--------------------- .nv.info._Z31fused_layernorm_residual_kernelI6__halfEvPKT_S3_S3_S3_PS1_if --------------------------
	.section	.nv.info._Z31fused_layernorm_residual_kernelI6__halfEvPKT_S3_S3_S3_PS1_if,"",@"SHT_CUDA_INFO"
	.sectionflags	@""
	.align	4


	//----- nvinfo : EIATTR_CUDA_API_VERSION
	.align		4
        /*0000*/ 	.byte	0x04, 0x37
        /*0002*/ 	.short	(.L_17 - .L_16)
.L_16:
        /*0004*/ 	.word	0x00000082


	//----- nvinfo : EIATTR_KPARAM_INFO
	.align		4
.L_17:
        /*0008*/ 	.byte	0x04, 0x17
        /*000a*/ 	.short	(.L_19 - .L_18)
.L_18:
        /*000c*/ 	.word	0x00000000
        /*0010*/ 	.short	0x0006
        /*0012*/ 	.short	0x002c
        /*0014*/ 	.byte	0x00, 0xf0, 0x11, 0x00


	//----- nvinfo : EIATTR_KPARAM_INFO
	.align		4
.L_19:
        /*0018*/ 	.byte	0x04, 0x17
        /*001a*/ 	.short	(.L_21 - .L_20)
.L_20:
        /*001c*/ 	.word	0x00000000
        /*0020*/ 	.short	0x0005
        /*0022*/ 	.short	0x0028
        /*0024*/ 	.byte	0x00, 0xf0, 0x11, 0x00


	//----- nvinfo : EIATTR_KPARAM_INFO
	.align		4
.L_21:
        /*0028*/ 	.byte	0x04, 0x17
        /*002a*/ 	.short	(.L_23 - .L_22)
.L_22:
        /*002c*/ 	.word	0x00000000
        /*0030*/ 	.short	0x0004
        /*0032*/ 	.short	0x0020
        /*0034*/ 	.byte	0x00, 0xf5, 0x21, 0x00


	//----- nvinfo : EIATTR_KPARAM_INFO
	.align		4
.L_23:
        /*0038*/ 	.byte	0x04, 0x17
        /*003a*/ 	.short	(.L_25 - .L_24)
.L_24:
        /*003c*/ 	.word	0x00000000
        /*0040*/ 	.short	0x0003
        /*0042*/ 	.short	0x0018
        /*0044*/ 	.byte	0x00, 0xf5, 0x21, 0x00


	//----- nvinfo : EIATTR_KPARAM_INFO
	.align		4
.L_25:
        /*0048*/ 	.byte	0x04, 0x17
        /*004a*/ 	.short	(.L_27 - .L_26)
.L_26:
        /*004c*/ 	.word	0x00000000
        /*0050*/ 	.short	0x0002
        /*0052*/ 	.short	0x0010
        /*0054*/ 	.byte	0x00, 0xf5, 0x21, 0x00


	//----- nvinfo : EIATTR_KPARAM_INFO
	.align		4
.L_27:
        /*0058*/ 	.byte	0x04, 0x17
        /*005a*/ 	.short	(.L_29 - .L_28)
.L_28:
        /*005c*/ 	.word	0x00000000
        /*0060*/ 	.short	0x0001
        /*0062*/ 	.short	0x0008
        /*0064*/ 	.byte	0x00, 0xf5, 0x21, 0x00


	//----- nvinfo : EIATTR_KPARAM_INFO
	.align		4
.L_29:
        /*0068*/ 	.byte	0x04, 0x17
        /*006a*/ 	.short	(.L_31 - .L_30)
.L_30:
        /*006c*/ 	.word	0x00000000
        /*0070*/ 	.short	0x0000
        /*0072*/ 	.short	0x0000
        /*0074*/ 	.byte	0x00, 0xf5, 0x21, 0x00


	//----- nvinfo : EIATTR_SPARSE_MMA_MASK
	.align		4
.L_31:
        /*0078*/ 	.byte	0x03, 0x50
        /*007a*/ 	.short	0x0000


	//----- nvinfo : EIATTR_MAXREG_COUNT
	.align		4
        /*007c*/ 	.byte	0x03, 0x1b
        /*007e*/ 	.short	0x00ff


	//----- nvinfo : EIATTR_NUM_BARRIERS
	.align		4
        /*0080*/ 	.byte	0x02, 0x4c
        /*0082*/ 	.byte	0x01
	.zero		1


	//----- nvinfo : EIATTR_MERCURY_ISA_VERSION
	.align		4
        /*0084*/ 	.byte	0x03, 0x5f
        /*0086*/ 	.short	0x0101


	//----- nvinfo : EIATTR_COOP_GROUP_MASK_REGIDS
	.align		4
        /*0088*/ 	.byte	0x04, 0x29
        /*008a*/ 	.short	(.L_33 - .L_32)


	//   ....[0]....
.L_32:
        /*008c*/ 	.word	0xffffffff


	//   ....[1]....
        /*0090*/ 	.word	0xffffffff


	//   ....[2]....
        /*0094*/ 	.word	0xffffffff


	//   ....[3]....
        /*0098*/ 	.word	0xffffffff


	//   ....[4]....
        /*009c*/ 	.word	0xffffffff


	//   ....[5]....
        /*00a0*/ 	.word	0xffffffff


	//   ....[6]....
        /*00a4*/ 	.word	0xffffffff


	//   ....[7]....
        /*00a8*/ 	.word	0xffffffff


	//   ....[8]....
        /*00ac*/ 	.word	0xffffffff


	//   ....[9]....
        /*00b0*/ 	.word	0xffffffff


	//   ....[10]....
        /*00b4*/ 	.word	0xffffffff


	//   ....[11]....
        /*00b8*/ 	.word	0xffffffff


	//   ....[12]....
        /*00bc*/ 	.word	0xffffffff


	//   ....[13]....
        /*00c0*/ 	.word	0xffffffff


	//   ....[14]....
        /*00c4*/ 	.word	0xffffffff


	//   ....[15]....
        /*00c8*/ 	.word	0xffffffff


	//   ....[16]....
        /*00cc*/ 	.word	0xffffffff


	//   ....[17]....
        /*00d0*/ 	.word	0xffffffff


	//   ....[18]....
        /*00d4*/ 	.word	0xffffffff


	//   ....[19]....
        /*00d8*/ 	.word	0xffffffff


	//   ....[20]....
        /*00dc*/ 	.word	0x0500000f


	//   ....[21]....
        /*00e0*/ 	.word	0x0500000f


	//   ....[22]....
        /*00e4*/ 	.word	0x0500000f


	//   ....[23]....
        /*00e8*/ 	.word	0x0500000f


	//   ....[24]....
        /*00ec*/ 	.word	0x0500000f


	//   ....[25]....
        /*00f0*/ 	.word	0x0500000f


	//   ....[26]....
        /*00f4*/ 	.word	0x0500000f


	//   ....[27]....
        /*00f8*/ 	.word	0x0500000f


	//   ....[28]....
        /*00fc*/ 	.word	0x0500000f


	//   ....[29]....
        /*0100*/ 	.word	0x0500000f


	//----- nvinfo : EIATTR_COOP_GROUP_INSTR_OFFSETS
	.align		4
.L_33:
        /*0104*/ 	.byte	0x04, 0x28
        /*0106*/ 	.short	(.L_35 - .L_34)


	//   ....[0]....
.L_34:
        /*0108*/ 	.word	0x00000170


	//   ....[1]....
        /*010c*/ 	.word	0x000001d0


	//   ....[2]....
        /*0110*/ 	.word	0x00000210


	//   ....[3]....
        /*0114*/ 	.word	0x00000250


	//   ....[4]....
        /*0118*/ 	.word	0x00000280


	//   ....[5]....
        /*011c*/ 	.word	0x00000360


	//   ....[6]....
        /*0120*/ 	.word	0x00000380


	//   ....[7]....
        /*0124*/ 	.word	0x000003a0


	//   ....[8]....
        /*0128*/ 	.word	0x000003c0


	//   ....[9]....
        /*012c*/ 	.word	0x000003e0


	//   ....[10]....
        /*0130*/ 	.word	0x00000690


	//   ....[11]....
        /*0134*/ 	.word	0x000006c0


	//   ....[12]....
        /*0138*/ 	.word	0x000006e0


	//   ....[13]....
        /*013c*/ 	.word	0x00000700


	//   ....[14]....
        /*0140*/ 	.word	0x00000720


	//   ....[15]....
        /*0144*/ 	.word	0x00000800


	//   ....[16]....
        /*0148*/ 	.word	0x00000820


	//   ....[17]....
        /*014c*/ 	.word	0x00000840


	//   ....[18]....
        /*0150*/ 	.word	0x00000860


	//   ....[19]....
        /*0154*/ 	.word	0x00000880


	//   ....[20]....
        /*0158*/ 	.word	0x00000d50


	//   ....[21]....
        /*015c*/ 	.word	0x00000dc0


	//   ....[22]....
        /*0160*/ 	.word	0x00000e30


	//   ....[23]....
        /*0164*/ 	.word	0x00000ea0


	//   ....[24]....
        /*0168*/ 	.word	0x00000f10


	//   ....[25]....
        /*016c*/ 	.word	0x00000f90


	//   ....[26]....
        /*0170*/ 	.word	0x00001000


	//   ....[27]....
        /*0174*/ 	.word	0x00001070


	//   ....[28]....
        /*0178*/ 	.word	0x000010e0


	//   ....[29]....
        /*017c*/ 	.word	0x00001150


	//----- nvinfo : EIATTR_VRC_CTA_INIT_COUNT
	.align		4
.L_35:
        /*0180*/ 	.byte	0x02, 0x4a
	.zero		1
	.zero		1


	//----- nvinfo : EIATTR_EXIT_INSTR_OFFSETS
	.align		4
        /*0184*/ 	.byte	0x04, 0x1c
        /*0186*/ 	.short	(.L_37 - .L_36)


	//   ....[0]....
.L_36:
        /*0188*/ 	.word	0x00000a80


	//   ....[1]....
        /*018c*/ 	.word	0x00000cf0


	//----- nvinfo : EIATTR_CRS_STACK_SIZE
	.align		4
.L_37:
        /*0190*/ 	.byte	0x04, 0x1e
        /*0192*/ 	.short	(.L_39 - .L_38)
.L_38:
        /*0194*/ 	.word	0x00000000


	//----- nvinfo : EIATTR_CBANK_PARAM_SIZE
	.align		4
.L_39:
        /*0198*/ 	.byte	0x03, 0x19
        /*019a*/ 	.short	0x0030


	//----- nvinfo : EIATTR_PARAM_CBANK
	.align		4
        /*019c*/ 	.byte	0x04, 0x0a
        /*019e*/ 	.short	(.L_41 - .L_40)
	.align		4
.L_40:
        /*01a0*/ 	.word	index@(.nv.constant0._Z31fused_layernorm_residual_kernelI6__halfEvPKT_S3_S3_S3_PS1_if)
        /*01a4*/ 	.short	0x0380
        /*01a6*/ 	.short	0x0030


	//----- nvinfo : EIATTR_SW_WAR
	.align		4
.L_41:
        /*01a8*/ 	.byte	0x04, 0x36
        /*01aa*/ 	.short	(.L_43 - .L_42)
.L_42:
        /*01ac*/ 	.word	0x00000008
.L_43:


//--------------------- .nv.info._Z31fused_layernorm_residual_kernelIfEvPKT_S2_S2_S2_PS0_if --------------------------
	.section	.nv.info._Z31fused_layernorm_residual_kernelIfEvPKT_S2_S2_S2_PS0_if,"",@"SHT_CUDA_INFO"
	.sectionflags	@""
	.align	4


	//----- nvinfo : EIATTR_CUDA_API_VERSION
	.align		4
        /*0000*/ 	.byte	0x04, 0x37
        /*0002*/ 	.short	(.L_45 - .L_44)
.L_44:
        /*0004*/ 	.word	0x00000082


	//----- nvinfo : EIATTR_KPARAM_INFO
	.align		4
.L_45:
        /*0008*/ 	.byte	0x04, 0x17
        /*000a*/ 	.short	(.L_47 - .L_46)
.L_46:
        /*000c*/ 	.word	0x00000000
        /*0010*/ 	.short	0x0006
        /*0012*/ 	.short	0x002c
        /*0014*/ 	.byte	0x00, 0xf0, 0x11, 0x00


	//----- nvinfo : EIATTR_KPARAM_INFO
	.align		4
.L_47:
        /*0018*/ 	.byte	0x04, 0x17
        /*001a*/ 	.short	(.L_49 - .L_48)
.L_48:
        /*001c*/ 	.word	0x00000000
        /*0020*/ 	.short	0x0005
        /*0022*/ 	.short	0x0028
        /*0024*/ 	.byte	0x00, 0xf0, 0x11, 0x00


	//----- nvinfo : EIATTR_KPARAM_INFO
	.align		4
.L_49:
        /*0028*/ 	.byte	0x04, 0x17
        /*002a*/ 	.short	(.L_51 - .L_50)
.L_50:
        /*002c*/ 	.word	0x00000000
        /*0030*/ 	.short	0x0004
        /*0032*/ 	.short	0x0020
        /*0034*/ 	.byte	0x00, 0xf5, 0x21, 0x00


	//----- nvinfo : EIATTR_KPARAM_INFO
	.align		4
.L_51:
        /*0038*/ 	.byte	0x04, 0x17
        /*003a*/ 	.short	(.L_53 - .L_52)
.L_52:
        /*003c*/ 	.word	0x00000000
        /*0040*/ 	.short	0x0003
        /*0042*/ 	.short	0x0018
        /*0044*/ 	.byte	0x00, 0xf5, 0x21, 0x00


	//----- nvinfo : EIATTR_KPARAM_INFO
	.align		4
.L_53:
        /*0048*/ 	.byte	0x04, 0x17
        /*004a*/ 	.short	(.L_55 - .L_54)
.L_54:
        /*004c*/ 	.word	0x00000000
        /*0050*/ 	.short	0x0002
        /*0052*/ 	.short	0x0010
        /*0054*/ 	.byte	0x00, 0xf5, 0x21, 0x00


	//----- nvinfo : EIATTR_KPARAM_INFO
	.align		4
.L_55:
        /*0058*/ 	.byte	0x04, 0x17
        /*005a*/ 	.short	(.L_57 - .L_56)
.L_56:
        /*005c*/ 	.word	0x00000000
        /*0060*/ 	.short	0x0001
        /*0062*/ 	.short	0x0008
        /*0064*/ 	.byte	0x00, 0xf5, 0x21, 0x00


	//----- nvinfo : EIATTR_KPARAM_INFO
	.align		4
.L_57:
        /*0068*/ 	.byte	0x04, 0x17
        /*006a*/ 	.short	(.L_59 - .L_58)
.L_58:
        /*006c*/ 	.word	0x00000000
        /*0070*/ 	.short	0x0000
        /*0072*/ 	.short	0x0000
        /*0074*/ 	.byte	0x00, 0xf5, 0x21, 0x00


	//----- nvinfo : EIATTR_SPARSE_MMA_MASK
	.align		4
.L_59:
        /*0078*/ 	.byte	0x03, 0x50
        /*007a*/ 	.short	0x0000


	//----- nvinfo : EIATTR_MAXREG_COUNT
	.align		4
        /*007c*/ 	.byte	0x03, 0x1b
        /*007e*/ 	.short	0x00ff


	//----- nvinfo : EIATTR_NUM_BARRIERS
	.align		4
        /*0080*/ 	.byte	0x02, 0x4c
        /*0082*/ 	.byte	0x01
	.zero		1


	//----- nvinfo : EIATTR_MERCURY_ISA_VERSION
	.align		4
        /*0084*/ 	.byte	0x03, 0x5f
        /*0086*/ 	.short	0x0101


	//----- nvinfo : EIATTR_COOP_GROUP_MASK_REGIDS
	.align		4
        /*0088*/ 	.byte	0x04, 0x29
        /*008a*/ 	.short	(.L_61 - .L_60)


	//   ....[0]....
.L_60:
        /*008c*/ 	.word	0xffffffff


	//   ....[1]....
        /*0090*/ 	.word	0xffffffff


	//   ....[2]....
        /*0094*/ 	.word	0xffffffff


	//   ....[3]....
        /*0098*/ 	.word	0xffffffff


	//   ....[4]....
        /*009c*/ 	.word	0xffffffff


	//   ....[5]....
        /*00a0*/ 	.word	0xffffffff


	//   ....[6]....
        /*00a4*/ 	.word	0xffffffff


	//   ....[7]....
        /*00a8*/ 	.word	0xffffffff


	//   ....[8]....
        /*00ac*/ 	.word	0xffffffff


	//   ....[9]....
        /*00b0*/ 	.word	0xffffffff


	//   ....[10]....
        /*00b4*/ 	.word	0xffffffff


	//   ....[11]....
        /*00b8*/ 	.word	0xffffffff


	//   ....[12]....
        /*00bc*/ 	.word	0xffffffff


	//   ....[13]....
        /*00c0*/ 	.word	0xffffffff


	//   ....[14]....
        /*00c4*/ 	.word	0xffffffff


	//   ....[15]....
        /*00c8*/ 	.word	0xffffffff


	//   ....[16]....
        /*00cc*/ 	.word	0xffffffff


	//   ....[17]....
        /*00d0*/ 	.word	0xffffffff


	//   ....[18]....
        /*00d4*/ 	.word	0xffffffff


	//   ....[19]....
        /*00d8*/ 	.word	0xffffffff


	//   ....[20]....
        /*00dc*/ 	.word	0x0500000f


	//   ....[21]....
        /*00e0*/ 	.word	0x0500000f


	//   ....[22]....
        /*00e4*/ 	.word	0x0500000f


	//   ....[23]....
        /*00e8*/ 	.word	0x0500000f


	//   ....[24]....
        /*00ec*/ 	.word	0x0500000f


	//   ....[25]....
        /*00f0*/ 	.word	0x0500000f


	//   ....[26]....
        /*00f4*/ 	.word	0x0500000f


	//   ....[27]....
        /*00f8*/ 	.word	0x0500000f


	//   ....[28]....
        /*00fc*/ 	.word	0x0500000f


	//   ....[29]....
        /*0100*/ 	.word	0x0500000f


	//----- nvinfo : EIATTR_COOP_GROUP_INSTR_OFFSETS
	.align		4
.L_61:
        /*0104*/ 	.byte	0x04, 0x28
        /*0106*/ 	.short	(.L_63 - .L_62)


	//   ....[0]....
.L_62:
        /*0108*/ 	.word	0x00000160


	//   ....[1]....
        /*010c*/ 	.word	0x000001c0


	//   ....[2]....
        /*0110*/ 	.word	0x00000200


	//   ....[3]....
        /*0114*/ 	.word	0x00000240


	//   ....[4]....
        /*0118*/ 	.word	0x00000270


	//   ....[5]....
        /*011c*/ 	.word	0x00000350


	//   ....[6]....
        /*0120*/ 	.word	0x00000370


	//   ....[7]....
        /*0124*/ 	.word	0x00000390


	//   ....[8]....
        /*0128*/ 	.word	0x000003b0


	//   ....[9]....
        /*012c*/ 	.word	0x000003d0


	//   ....[10]....
        /*0130*/ 	.word	0x00000670


	//   ....[11]....
        /*0134*/ 	.word	0x000006a0


	//   ....[12]....
        /*0138*/ 	.word	0x000006c0


	//   ....[13]....
        /*013c*/ 	.word	0x000006e0


	//   ....[14]....
        /*0140*/ 	.word	0x00000700


	//   ....[15]....
        /*0144*/ 	.word	0x000007e0


	//   ....[16]....
        /*0148*/ 	.word	0x00000800


	//   ....[17]....
        /*014c*/ 	.word	0x00000820


	//   ....[18]....
        /*0150*/ 	.word	0x00000840


	//   ....[19]....
        /*0154*/ 	.word	0x00000860


	//   ....[20]....
        /*0158*/ 	.word	0x00000ce0


	//   ....[21]....
        /*015c*/ 	.word	0x00000d50


	//   ....[22]....
        /*0160*/ 	.word	0x00000dc0


	//   ....[23]....
        /*0164*/ 	.word	0x00000e30


	//   ....[24]....
        /*0168*/ 	.word	0x00000ea0


	//   ....[25]....
        /*016c*/ 	.word	0x00000f20


	//   ....[26]....
        /*0170*/ 	.word	0x00000f90


	//   ....[27]....
        /*0174*/ 	.word	0x00001000


	//   ....[28]....
        /*0178*/ 	.word	0x00001070


	//   ....[29]....
        /*017c*/ 	.word	0x000010e0


	//----- nvinfo : EIATTR_VRC_CTA_INIT_COUNT
	.align		4
.L_63:
        /*0180*/ 	.byte	0x02, 0x4a
	.zero		1
	.zero		1


	//----- nvinfo : EIATTR_EXIT_INSTR_OFFSETS
	.align		4
        /*0184*/ 	.byte	0x04, 0x1c
        /*0186*/ 	.short	(.L_65 - .L_64)


	//   ....[0]....
.L_64:
        /*0188*/ 	.word	0x00000a60


	//   ....[1]....
        /*018c*/ 	.word	0x00000c80


	//----- nvinfo : EIATTR_CRS_STACK_SIZE
	.align		4
.L_65:
        /*0190*/ 	.byte	0x04, 0x1e
        /*0192*/ 	.short	(.L_67 - .L_66)
.L_66:
        /*0194*/ 	.word	0x00000000


	//----- nvinfo : EIATTR_CBANK_PARAM_SIZE
	.align		4
.L_67:
        /*0198*/ 	.byte	0x03, 0x19
        /*019a*/ 	.short	0x0030


	//----- nvinfo : EIATTR_PARAM_CBANK
	.align		4
        /*019c*/ 	.byte	0x04, 0x0a
        /*019e*/ 	.short	(.L_69 - .L_68)
	.align		4
.L_68:
        /*01a0*/ 	.word	index@(.nv.constant0._Z31fused_layernorm_residual_kernelIfEvPKT_S2_S2_S2_PS0_if)
        /*01a4*/ 	.short	0x0380
        /*01a6*/ 	.short	0x0030


	//----- nvinfo : EIATTR_SW_WAR
	.align		4
.L_69:
        /*01a8*/ 	.byte	0x04, 0x36
        /*01aa*/ 	.short	(.L_71 - .L_70)
.L_70:
        /*01ac*/ 	.word	0x00000008
.L_71:


//--------------------- .nv.callgraph             --------------------------
	.section	.nv.callgraph,"",@"SHT_CUDA_CALLGRAPH"
	.align	4
	.sectionentsize	8
	.align		4
        /*0000*/ 	.word	0x00000000
	.align		4
        /*0004*/ 	.word	0xffffffff
	.align		4
        /*0008*/ 	.word	0x00000000
	.align		4
        /*000c*/ 	.word	0xfffffffe
	.align		4
        /*0010*/ 	.word	0x00000000
	.align		4
        /*0014*/ 	.word	0xfffffffd
	.align		4
        /*0018*/ 	.word	0x00000000
	.align		4
        /*001c*/ 	.word	0xfffffffc


//--------------------- .text._Z31fused_layernorm_residual_kernelI6__halfEvPKT_S3_S3_S3_PS1_if --------------------------
	.section	.text._Z31fused_layernorm_residual_kernelI6__halfEvPKT_S3_S3_S3_PS1_if,"ax",@progbits
	.align	128
        .global         _Z31fused_layernorm_residual_kernelI6__halfEvPKT_S3_S3_S3_PS1_if
        .type           _Z31fused_layernorm_residual_kernelI6__halfEvPKT_S3_S3_S3_PS1_if,@function
        .size           _Z31fused_layernorm_residual_kernelI6__halfEvPKT_S3_S3_S3_PS1_if,(.L_x_78 - _Z31fused_layernorm_residual_kernelI6__halfEvPKT_S3_S3_S3_PS1_if)
        .other          _Z31fused_layernorm_residual_kernelI6__halfEvPKT_S3_S3_S3_PS1_if,@"STO_CUDA_ENTRY STV_DEFAULT"
_Z31fused_layernorm_residual_kernelI6__halfEvPKT_S3_S3_S3_PS1_if:
.text._Z31fused_layernorm_residual_kernelI6__halfEvPKT_S3_S3_S3_PS1_if:
[----:B------:R-:W-:Y:S01]  /*0000*/  LDC R1, c[0x0][0x37c] ;  /* 0x0000df00ff017b82 */ /* 0x000fe20000000800 */
[----:B------:R-:W0:Y:S07]  /*0010*/  S2R R7, SR_TID.X ;  /* 0x0000000000077919 */ /* 0x000e2e0000002100 */
[----:B------:R-:W0:Y:S01]  /*0020*/  LDC R6, c[0x0][0x3a8] ;  /* 0x0000ea00ff067b82 */ /* 0x000e220000000800 */
[----:B------:R-:W1:Y:S01]  /*0030*/  LDCU.64 UR6, c[0x0][0x358] ;  /* 0x00006b00ff0677ac */ /* 0x000e620008000a00 */
[----:B------:R-:W-:Y:S01]  /*0040*/  BSSY.RECONVERGENT B0, `(.L_x_0) ;  /* 0x0000012000007945 */ /* 0x000fe20003800200 */
[----:B------:R-:W-:-:S05]  /*0050*/  IMAD.MOV.U32 R0, RZ, RZ, RZ ;  /* 0x000000ffff007224 */ /* 0x000fca00078e00ff */
[----:B------:R-:W2:Y:S08]  /*0060*/  S2UR UR4, SR_CTAID.X ;  /* 0x00000000000479c3 */ /* 0x000eb00000002500 */
[----:B------:R-:W3:Y:S01]  /*0070*/  LDC.64 R4, c[0x0][0x380] ;  /* 0x0000e000ff047b82 */ /* 0x000ee20000000a00 */
[----:B0-----:R-:W-:Y:S01]  /*0080*/  ISETP.GE.AND P0, PT, R7, R6, PT ;  /* 0x000000060700720c */ /* 0x001fe20003f06270 */
[----:B--2---:R-:W-:-:S04]  /*0090*/  IMAD R2, R6, UR4, RZ ;  /* 0x0000000406027c24 */ /* 0x004fc8000f8e02ff */
[----:B---3--:R-:W-:-:S08]  /*00a0*/  IMAD.WIDE R4, R2, 0x2, R4 ;  /* 0x0000000202047825 */ /* 0x008fd000078e0204 */
[----:B-1----:R-:W-:Y:S05]  /*00b0*/  @P0 BRA `(.L_x_1) ;  /* 0x0000000000280947 */ /* 0x002fea0003800000 */
[----:B------:R-:W0:Y:S01]  /*00c0*/  LDC R10, c[0x0][0x360] ;  /* 0x0000d800ff0a7b82 */ /* 0x000e220000000800 */
[----:B------:R-:W-:Y:S01]  /*00d0*/  IMAD.MOV.U32 R0, RZ, RZ, RZ ;  /* 0x000000ffff007224 */ /* 0x000fe200078e00ff */
[----:B------:R-:W-:-:S07]  /*00e0*/  MOV R3, R7 ;  /* 0x0000000700037202 */ /* 0x000fce0000000f00 */
.L_x_2:
[----:B------:R-:W-:-:S06]  /*00f0*/  IMAD.WIDE R8, R3, 0x2, R4 ;  /* 0x0000000203087825 */ /* 0x000fcc00078e0204 */
[----:B------:R-:W2:Y:S01]  /*0100*/  LDG.E.U16.CONSTANT R8, desc[UR6][R8.64] ;  /* 0x0000000608087981 */ /* 0x000ea2000c1e9500 */
[----:B0-----:R-:W-:-:S05]  /*0110*/  IMAD.IADD R3, R10, 0x1, R3 ;  /* 0x000000010a037824 */ /* 0x001fca00078e0203 */
[----:B------:R-:W-:Y:S01]  /*0120*/  ISETP.GE.AND P0, PT, R3, R6, PT ;  /* 0x000000060300720c */ /* 0x000fe20003f06270 */
[----:B--2---:R-:W-:-:S05]  /*0130*/  HADD2.F32 R11, -RZ, R8.H0_H0 ;  /* 0x20000008ff0b7230 */ /* 0x004fca0000004100 */
[----:B------:R-:W-:-:S07]  /*0140*/  FADD R0, R11, R0 ;  /* 0x000000000b007221 */ /* 0x000fce0000000000 */
[----:B------:R-:W-:Y:S05]  /*0150*/  @!P0 BRA `(.L_x_2) ;  /* 0xfffffffc00e48947 */ /* 0x000fea000383ffff */
.L_x_1:
[----:B------:R-:W-:Y:S05]  /*0160*/  BSYNC.RECONVERGENT B0 ;  /* 0x0000000000007941 */ /* 0x000fea0003800200 */
.L_x_0:
[----:B------:R-:W0:Y:S01]  /*0170*/  SHFL.DOWN PT, R3, R0, 0x10, 0x1f ;  /* 0x0a001f0000037f89 */ /* 0x000e2200000e0000 */
[----:B------:R-:W1:Y:S01]  /*0180*/  S2UR UR5, SR_CgaCtaId ;  /* 0x00000000000579c3 */ /* 0x000e620000008800 */
[----:B------:R-:W-:Y:S01]  /*0190*/  UMOV UR4, 0x400 ;  /* 0x0000040000047882 */ /* 0x000fe20000000000 */
[----:B0-----:R-:W-:Y:S01]  /*01a0*/  FADD R3, R3, R0 ;  /* 0x0000000003037221 */ /* 0x001fe20000000000 */
[----:B-1----:R-:W-:Y:S01]  /*01b0*/  ULEA UR4, UR5, UR4, 0x18 ;  /* 0x0000000405047291 */ /* 0x002fe2000f8ec0ff */
[----:B------:R-:W-:-:S03]  /*01c0*/  SHF.R.U32.HI R0, RZ, 0x3, R7 ;  /* 0x00000003ff007819 */ /* 0x000fc60000011607 */
[----:B------:R-:W0:Y:S02]  /*01d0*/  SHFL.DOWN PT, R8, R3, 0x8, 0x1f ;  /* 0x09001f0003087f89 */ /* 0x000e2400000e0000 */
[----:B------:R-:W-:Y:S01]  /*01e0*/  MOV R12, UR4 ;  /* 0x00000004000c7c02 */ /* 0x000fe20008000f00 */
[----:B0-----:R-:W-:Y:S01]  /*01f0*/  FADD R9, R3, R8 ;  /* 0x0000000803097221 */ /* 0x001fe20000000000 */
[----:B------:R-:W-:-:S04]  /*0200*/  LOP3.LUT R3, R0, 0x7c, RZ, 0xc0, !PT ;  /* 0x0000007c00037812 */ /* 0x000fc800078ec0ff */
[----:B------:R-:W0:Y:S02]  /*0210*/  SHFL.DOWN PT, R8, R9, 0x4, 0x1f ;  /* 0x08801f0009087f89 */ /* 0x000e2400000e0000 */
[----:B0-----:R-:W-:Y:S01]  /*0220*/  FADD R10, R9, R8 ;  /* 0x00000008090a7221 */ /* 0x001fe20000000000 */
[----:B------:R-:W-:Y:S01]  /*0230*/  LOP3.LUT P0, R8, R7, 0x1f, RZ, 0xc0, !PT ;  /* 0x0000001f07087812 */ /* 0x000fe2000780c0ff */
[----:B------:R-:W-:-:S03]  /*0240*/  IMAD.IADD R9, R3, 0x1, R12 ;  /* 0x0000000103097824 */ /* 0x000fc600078e020c */
[----:B------:R-:W0:Y:S02]  /*0250*/  SHFL.DOWN PT, R11, R10, 0x2, 0x1f ;  /* 0x08401f000a0b7f89 */ /* 0x000e2400000e0000 */
[----:B0-----:R-:W-:Y:S01]  /*0260*/  FADD R11, R10, R11 ;  /* 0x0000000b0a0b7221 */ /* 0x001fe20000000000 */
[----:B------:R-:W-:-:S04]  /*0270*/  LEA R10, R7, R12, 0x2 ;  /* 0x0000000c070a7211 */ /* 0x000fc800078e10ff */
[----:B------:R-:W0:Y:S02]  /*0280*/  SHFL.DOWN PT, R14, R11, 0x1, 0x1f ;  /* 0x08201f000b0e7f89 */ /* 0x000e2400000e0000 */
[----:B0-----:R-:W-:-:S05]  /*0290*/  FADD R14, R11, R14 ;  /* 0x0000000e0b0e7221 */ /* 0x001fca0000000000 */
[----:B------:R0:W-:Y:S01]  /*02a0*/  @!P0 STS [R9], R14 ;  /* 0x0000000e09008388 */ /* 0x0001e20000000800 */
[----:B------:R-:W-:Y:S01]  /*02b0*/  BAR.SYNC.DEFER_BLOCKING 0x0 ;  /* 0x0000000000007b1d */ /* 0x000fe20000010000 */
[----:B------:R-:W-:-:S13]  /*02c0*/  ISETP.GT.U32.AND P0, PT, R7, 0x1f, PT ;  /* 0x0000001f0700780c */ /* 0x000fda0003f04070 */
[----:B0-----:R-:W-:Y:S05]  /*02d0*/  @P0 BRA `(.L_x_3) ;  /* 0x00000000009c0947 */ /* 0x001fea0003800000 */
[----:B------:R-:W0:Y:S01]  /*02e0*/  LDCU UR4, c[0x0][0x360] ;  /* 0x00006c00ff0477ac */ /* 0x000e220008000800 */
[----:B------:R-:W-:Y:S01]  /*02f0*/  IMAD.MOV.U32 R0, RZ, RZ, RZ ;  /* 0x000000ffff007224 */ /* 0x000fe200078e00ff */
[----:B0-----:R-:W-:-:S04]  /*0300*/  UIADD3 UR4, UPT, UPT, UR4, 0x1f, URZ ;  /* 0x0000001f04047890 */ /* 0x001fc8000fffe0ff */
[----:B------:R-:W-:-:S06]  /*0310*/  USHF.R.U32.HI UR4, URZ, 0x5, UR4 ;  /* 0x00000005ff047899 */ /* 0x000fcc0008011604 */
[----:B------:R-:W-:Y:S01]  /*0320*/  ISETP.GE.U32.AND P0, PT, R7, UR4, PT ;  /* 0x0000000407007c0c */ /* 0x000fe2000bf06070 */
[----:B------:R-:W-:-:S12]  /*0330*/  UMOV UR4, 0xffffffff ;  /* 0xffffffff00047882 */ /* 0x000fd80000000000 */
[----:B------:R0:W1:Y:S01]  /*0340*/  @!P0 LDS R0, [R10] ;  /* 0x000000000a008984 */ /* 0x0000620000000800 */
[----:B------:R-:W-:Y:S05]  /*0350*/  BRA.DIV UR4, `(.L_x_4) ;  /* 0x0000000a04687947 */ /* 0x000fea000b800000 */
[----:B-1----:R-:W1:Y:S02]  /*0360*/  SHFL.DOWN PT, R3, R0, 0x10, 0x1f ;  /* 0x0a001f0000037f89 */ /* 0x002e6400000e0000 */
[----:B-1----:R-:W-:-:S05]  /*0370*/  FADD R3, R3, R0 ;  /* 0x0000000003037221 */ /* 0x002fca0000000000 */
[----:B------:R-:W1:Y:S02]  /*0380*/  SHFL.DOWN PT, R14, R3, 0x8, 0x1f ;  /* 0x09001f00030e7f89 */ /* 0x000e6400000e0000 */
[----:B-1----:R-:W-:-:S05]  /*0390*/  FADD R14, R3, R14 ;  /* 0x0000000e030e7221 */ /* 0x002fca0000000000 */
[----:B------:R-:W1:Y:S02]  /*03a0*/  SHFL.DOWN PT, R11, R14, 0x4, 0x1f ;  /* 0x08801f000e0b7f89 */ /* 0x000e6400000e0000 */
[----:B-1----:R-:W-:-:S05]  /*03b0*/  FADD R11, R14, R11 ;  /* 0x0000000b0e0b7221 */ /* 0x002fca0000000000 */
[----:B------:R-:W1:Y:S02]  /*03c0*/  SHFL.DOWN PT, R16, R11, 0x2, 0x1f ;  /* 0x08401f000b107f89 */ /* 0x000e6400000e0000 */
[----:B-1----:R-:W-:-:S05]  /*03d0*/  FADD R16, R11, R16 ;  /* 0x000000100b107221 */ /* 0x002fca0000000000 */
[----:B------:R1:W2:Y:S02]  /*03e0*/  SHFL.DOWN PT, R13, R16, 0x1, 0x1f ;  /* 0x08201f00100d7f89 */ /* 0x0002a400000e0000 */
.L_x_20:
[----:B------:R-:W-:Y:S01]  /*03f0*/  ISETP.NE.AND P0, PT, R7, RZ, PT ;  /* 0x000000ff0700720c */ /* 0x000fe20003f05270 */
[----:B--2---:R-:W-:-:S12]  /*0400*/  FADD R0, R16, R13 ;  /* 0x0000000d10007221 */ /* 0x004fd80000000000 */
[----:B------:R-:W-:Y:S05]  /*0410*/  @P0 BRA `(.L_x_3) ;  /* 0x00000000004c0947 */ /* 0x000fea0003800000 */
[----:B------:R-:W-:Y:S01]  /*0420*/  I2FP.F32.S32 R3, R6 ;  /* 0x0000000600037245 */ /* 0x000fe20000201400 */
[----:B------:R-:W-:Y:S03]  /*0430*/  BSSY.RECONVERGENT B0, `(.L_x_5) ;  /* 0x000000c000007945 */ /* 0x000fe60003800200 */
[----:B------:R-:W2:Y:S08]  /*0440*/  MUFU.RCP R6, R3 ;  /* 0x0000000300067308 */ /* 0x000eb00000001000 */
[----:B------:R-:W3:Y:S01]  /*0450*/  FCHK P0, R0, R3 ;  /* 0x0000000300007302 */ /* 0x000ee20000000000 */
[----:B--2---:R-:W-:-:S04]  /*0460*/  FFMA R11, -R3, R6, 1 ;  /* 0x3f800000030b7423 */ /* 0x004fc80000000106 */
[----:B------:R-:W-:-:S04]  /*0470*/  FFMA R11, R6, R11, R6 ;  /* 0x0000000b060b7223 */ /* 0x000fc80000000006 */
[----:B------:R-:W-:-:S04]  /*0480*/  FFMA R6, R0, R11, RZ ;  /* 0x0000000b00067223 */ /* 0x000fc800000000ff */
[----:B------:R-:W-:-:S04]  /*0490*/  FFMA R12, -R3, R6, R0 ;  /* 0x00000006030c7223 */ /* 0x000fc80000000100 */
[----:B------:R-:W-:Y:S01]  /*04a0*/  FFMA R11, R11, R12, R6 ;  /* 0x0000000c0b0b7223 */ /* 0x000fe20000000006 */
[----:B---3--:R-:W-:Y:S06]  /*04b0*/  @!P0 BRA `(.L_x_6) ;  /* 0x00000000000c8947 */ /* 0x008fec0003800000 */
[----:B------:R-:W-:-:S07]  /*04c0*/  MOV R12, 0x4e0 ;  /* 0x000004e0000c7802 */ /* 0x000fce0000000f00 */
[----:B01----:R-:W-:Y:S05]  /*04d0*/  CALL.REL.NOINC `($__internal_0_$__cuda_sm3x_div_rn_noftz_f32_slowpath) ;  /* 0x0000000c002c7944 */ /* 0x003fea0003c00000 */
[----:B------:R-:W-:-:S07]  /*04e0*/  MOV R11, R0 ;  /* 0x00000000000b7202 */ /* 0x000fce0000000f00 */
.L_x_6:
[----:B------:R-:W-:Y:S05]  /*04f0*/  BSYNC.RECONVERGENT B0 ;  /* 0x0000000000007941 */ /* 0x000fea0003800200 */
.L_x_5:
[----:B------:R-:W2:Y:S01]  /*0500*/  S2UR UR5, SR_CgaCtaId ;  /* 0x00000000000579c3 */ /* 0x000ea20000008800 */
[----:B------:R-:W-:Y:S02]  /*0510*/  UMOV UR4, 0x400 ;  /* 0x0000040000047882 */ /* 0x000fe40000000000 */
[----:B--2---:R-:W-:-:S06]  /*0520*/  ULEA UR4, UR5, UR4, 0x18 ;  /* 0x0000000405047291 */ /* 0x004fcc000f8ec0ff */
[----:B------:R-:W-:-:S05]  /*0530*/  IMAD.U32 R12, RZ, RZ, UR4 ;  /* 0x00000004ff0c7e24 */ /* 0x000fca000f8e00ff */
[----:B------:R2:W-:Y:S02]  /*0540*/  STS [R12], R11 ;  /* 0x0000000b0c007388 */ /* 0x0005e40000000800 */
.L_x_3:
[----:B------:R-:W-:Y:S05]  /*0550*/  WARPSYNC.ALL ;  /* 0x0000000000007948 */ /* 0x000fea0003800000 */
[----:B------:R-:W-:Y:S01]  /*0560*/  BAR.SYNC.DEFER_BLOCKING 0x0 ;  /* 0x0000000000007b1d */ /* 0x000fe20000010000 */
[----:B------:R-:W-:-:S07]  /*0570*/  HFMA2 R3, -RZ, RZ, 0, 0 ;  /* 0x00000000ff037431 */ /* 0x000fce00000001ff */
[----:B------:R-:W3:Y:S01]  /*0580*/  LDC R0, c[0x0][0x3a8] ;  /* 0x0000ea00ff007b82 */ /* 0x000ee20000000800 */
[----:B------:R-:W-:Y:S01]  /*0590*/  BSSY.RECONVERGENT B0, `(.L_x_7) ;  /* 0x000000f000007945 */ /* 0x000fe20003800200 */
[----:B------:R4:W0:Y:S01]  /*05a0*/  LDS R6, [R12] ;  /* 0x000000000c067984 */ /* 0x0008220000000800 */
[----:B---3--:R-:W-:-:S13]  /*05b0*/  ISETP.GE.AND P0, PT, R7, R0, PT ;  /* 0x000000000700720c */ /* 0x008fda0003f06270 */
[----:B0---4-:R-:W-:Y:S05]  /*05c0*/  @P0 BRA `(.L_x_8) ;  /* 0x00000000002c0947 */ /* 0x011fea0003800000 */
[----:B------:R-:W0:Y:S01]  /*05d0*/  LDC R18, c[0x0][0x360] ;  /* 0x0000d800ff127b82 */ /* 0x000e220000000800 */
[----:B------:R-:W-:Y:S01]  /*05e0*/  IMAD.MOV.U32 R3, RZ, RZ, RZ ;  /* 0x000000ffff037224 */ /* 0x000fe200078e00ff */
[----:B--2---:R-:W-:-:S07]  /*05f0*/  MOV R11, R7 ;  /* 0x00000007000b7202 */ /* 0x004fce0000000f00 */
.L_x_9:
[----:B------:R-:W-:-:S06]  /*0600*/  IMAD.WIDE R14, R11, 0x2, R4 ;  /* 0x000000020b0e7825 */ /* 0x000fcc00078e0204 */
[----:B------:R-:W2:Y:S01]  /*0610*/  LDG.E.U16.CONSTANT R14, desc[UR6][R14.64] ;  /* 0x000000060e0e7981 */ /* 0x000ea2000c1e9500 */
[----:B0-----:R-:W-:-:S05]  /*0620*/  IMAD.IADD R11, R18, 0x1, R11 ;  /* 0x00000001120b7824 */ /* 0x001fca00078e020b */
[----:B------:R-:W-:Y:S01]  /*0630*/  ISETP.GE.AND P0, PT, R11, R0, PT ;  /* 0x000000000b00720c */ /* 0x000fe20003f06270 */
[----:B--2---:R-:W-:-:S05]  /*0640*/  HADD2.F32 R13, -RZ, R14.H0_H0 ;  /* 0x2000000eff0d7230 */ /* 0x004fca0000004100 */
[----:B-1----:R-:W-:-:S04]  /*0650*/  FADD R16, -R6, R13 ;  /* 0x0000000d06107221 */ /* 0x002fc80000000100 */
[----:B------:R-:W-:-:S03]  /*0660*/  FFMA R3, R16, R16, R3 ;  /* 0x0000001010037223 */ /* 0x000fc60000000003 */
[----:B------:R-:W-:Y:S05]  /*0670*/  @!P0 BRA `(.L_x_9) ;  /* 0xfffffffc00e08947 */ /* 0x000fea000383ffff */
.L_x_8:
[----:B------:R-:W-:Y:S05]  /*0680*/  BSYNC.RECONVERGENT B0 ;  /* 0x0000000000007941 */ /* 0x000fea0003800200 */
.L_x_7:
[----:B------:R-:W0:Y:S01]  /*0690*/  SHFL.DOWN PT, R14, R3, 0x10, 0x1f ;  /* 0x0a001f00030e7f89 */ /* 0x000e2200000e0000 */
[----:B------:R-:W-:Y:S01]  /*06a0*/  ISETP.NE.AND P0, PT, R8, RZ, PT ;  /* 0x000000ff0800720c */ /* 0x000fe20003f05270 */
[----:B0-----:R-:W-:-:S05]  /*06b0*/  FADD R14, R14, R3 ;  /* 0x000000030e0e7221 */ /* 0x001fca0000000000 */
[----:B--2---:R-:W0:Y:S02]  /*06c0*/  SHFL.DOWN PT, R11, R14, 0x8, 0x1f ;  /* 0x09001f000e0b7f89 */ /* 0x004e2400000e0000 */
[----:B0-----:R-:W-:-:S05]  /*06d0*/  FADD R11, R14, R11 ;  /* 0x0000000b0e0b7221 */ /* 0x001fca0000000000 */
[----:B-1----:R-:W0:Y:S02]  /*06e0*/  SHFL.DOWN PT, R16, R11, 0x4, 0x1f ;  /* 0x08801f000b107f89 */ /* 0x002e2400000e0000 */
[----:B0-----:R-:W-:-:S05]  /*06f0*/  FADD R16, R11, R16 ;  /* 0x000000100b107221 */ /* 0x001fca0000000000 */
[----:B------:R-:W0:Y:S02]  /*0700*/  SHFL.DOWN PT, R13, R16, 0x2, 0x1f ;  /* 0x08401f00100d7f89 */ /* 0x000e2400000e0000 */
[----:B0-----:R-:W-:-:S05]  /*0710*/  FADD R13, R16, R13 ;  /* 0x0000000d100d7221 */ /* 0x001fca0000000000 */
[----:B------:R-:W0:Y:S02]  /*0720*/  SHFL.DOWN PT, R18, R13, 0x1, 0x1f ;  /* 0x08201f000d127f89 */ /* 0x000e2400000e0000 */
[----:B0-----:R-:W-:-:S05]  /*0730*/  FADD R18, R13, R18 ;  /* 0x000000120d127221 */ /* 0x001fca0000000000 */
[----:B------:R0:W-:Y:S01]  /*0740*/  @!P0 STS [R9], R18 ;  /* 0x0000001209008388 */ /* 0x0001e20000000800 */
[----:B------:R-:W-:Y:S01]  /*0750*/  BAR.SYNC.DEFER_BLOCKING 0x0 ;  /* 0x0000000000007b1d */ /* 0x000fe20000010000 */
[----:B------:R-:W-:-:S13]  /*0760*/  ISETP.GT.U32.AND P0, PT, R7, 0x1f, PT ;  /* 0x0000001f0700780c */ /* 0x000fda0003f04070 */
[----:B0-----:R-:W-:Y:S05]  /*0770*/  @P0 BRA `(.L_x_10) ;  /* 0x0000000000a40947 */ /* 0x001fea0003800000 */
[----:B------:R-:W0:Y:S01]  /*0780*/  LDCU UR4, c[0x0][0x360] ;  /* 0x00006c00ff0477ac */ /* 0x000e220008000800 */
[----:B------:R-:W-:Y:S01]  /*0790*/  MOV R3, RZ ;  /* 0x000000ff00037202 */ /* 0x000fe20000000f00 */
        /* <DEDUP_REMOVED lines=10> */
[----:B0-----:R-:W0:Y:S02]  /*0840*/  SHFL.DOWN PT, R10, R9, 0x4, 0x1f ;  /* 0x08801f00090a7f89 */ /* 0x001e2400000e0000 */
[----:B0-----:R-:W-:-:S05]  /*0850*/  FADD R10, R9, R10 ;  /* 0x0000000a090a7221 */ /* 0x001fca0000000000 */
[----:B------:R-:W0:Y:S02]  /*0860*/  SHFL.DOWN PT, R11, R10, 0x2, 0x1f ;  /* 0x08401f000a0b7f89 */ /* 0x000e2400000e0000 */
[----:B0-----:R-:W-:-:S05]  /*0870*/  FADD R11, R10, R11 ;  /* 0x0000000b0a0b7221 */ /* 0x001fca0000000000 */
[----:B------:R0:W1:Y:S02]  /*0880*/  SHFL.DOWN PT, R14, R11, 0x1, 0x1f ;  /* 0x08201f000b0e7f89 */ /* 0x00006400000e0000 */
.L_x_26:
[----:B------:R-:W-:Y:S01]  /*0890*/  ISETP.NE.AND P0, PT, R7, RZ, PT ;  /* 0x000000ff0700720c */ /* 0x000fe20003f05270 */
[----:B-1----:R-:W-:-:S12]  /*08a0*/  FADD R14, R11, R14 ;  /* 0x0000000e0b0e7221 */ /* 0x002fd80000000000 */
[----:B------:R-:W-:Y:S05]  /*08b0*/  @P0 BRA `(.L_x_10) ;  /* 0x0000000000540947 */ /* 0x000fea0003800000 */
[----:B------:R-:W-:Y:S01]  /*08c0*/  I2FP.F32.S32 R9, R0 ;  /* 0x0000000000097245 */ /* 0x000fe20000201400 */
[----:B------:R-:W-:Y:S03]  /*08d0*/  BSSY.RECONVERGENT B0, `(.L_x_12) ;  /* 0x000000e000007945 */ /* 0x000fe60003800200 */
[----:B------:R-:W1:Y:S08]  /*08e0*/  MUFU.RCP R0, R9 ;  /* 0x0000000900007308 */ /* 0x000e700000001000 */
[----:B------:R-:W2:Y:S01]  /*08f0*/  FCHK P0, R14, R9 ;  /* 0x000000090e007302 */ /* 0x000ea20000000000 */
[----:B-1----:R-:W-:-:S04]  /*0900*/  FFMA R3, -R9, R0, 1 ;  /* 0x3f80000009037423 */ /* 0x002fc80000000100 */
[----:B------:R-:W-:-:S04]  /*0910*/  FFMA R0, R0, R3, R0 ;  /* 0x0000000300007223 */ /* 0x000fc80000000000 */
[----:B------:R-:W-:-:S04]  /*0920*/  FFMA R3, R0, R14, RZ ;  /* 0x0000000e00037223 */ /* 0x000fc800000000ff */
[----:B------:R-:W-:-:S04]  /*0930*/  FFMA R8, -R9, R3, R14 ;  /* 0x0000000309087223 */ /* 0x000fc8000000010e */
[----:B------:R-:W-:Y:S01]  /*0940*/  FFMA R3, R0, R8, R3 ;  /* 0x0000000800037223 */ /* 0x000fe20000000003 */
[----:B--2---:R-:W-:Y:S06]  /*0950*/  @!P0 BRA `(.L_x_13) ;  /* 0x0000000000148947 */ /* 0x004fec0003800000 */
[----:B------:R-:W-:Y:S01]  /*0960*/  IMAD.MOV.U32 R0, RZ, RZ, R14 ;  /* 0x000000ffff007224 */ /* 0x000fe200078e000e */
[----:B------:R-:W-:Y:S02]  /*0970*/  MOV R3, R9 ;  /* 0x0000000900037202 */ /* 0x000fe40000000f00 */
[----:B------:R-:W-:-:S07]  /*0980*/  MOV R12, 0x9a0 ;  /* 0x000009a0000c7802 */ /* 0x000fce0000000f00 */
[----:B0-----:R-:W-:Y:S05]  /*0990*/  CALL.REL.NOINC `($__internal_0_$__cuda_sm3x_div_rn_noftz_f32_slowpath) ;  /* 0x0000000400fc7944 */ /* 0x001fea0003c00000 */
[----:B------:R-:W-:-:S07]  /*09a0*/  IMAD.MOV.U32 R3, RZ, RZ, R0 ;  /* 0x000000ffff037224 */ /* 0x000fce00078e0000 */
.L_x_13:
[----:B------:R-:W-:Y:S05]  /*09b0*/  BSYNC.RECONVERGENT B0 ;  /* 0x0000000000007941 */ /* 0x000fea0003800200 */
.L_x_12:
[----:B------:R-:W1:Y:S01]  /*09c0*/  S2UR UR5, SR_CgaCtaId ;  /* 0x00000000000579c3 */ /* 0x000e620000008800 */
[----:B------:R-:W-:Y:S02]  /*09d0*/  UMOV UR4, 0x400 ;  /* 0x0000040000047882 */ /* 0x000fe40000000000 */
[----:B-1----:R-:W-:-:S06]  /*09e0*/  ULEA UR4, UR5, UR4, 0x18 ;  /* 0x0000000405047291 */ /* 0x002fcc000f8ec0ff */
[----:B------:R-:W-:-:S05]  /*09f0*/  MOV R12, UR4 ;  /* 0x00000004000c7c02 */ /* 0x000fca0008000f00 */
[----:B------:R1:W-:Y:S02]  /*0a00*/  STS [R12+0x4], R3 ;  /* 0x000004030c007388 */ /* 0x0003e40000000800 */
.L_x_10:
[----:B------:R-:W-:Y:S05]  /*0a10*/  WARPSYNC.ALL ;  /* 0x0000000000007948 */ /* 0x000fea0003800000 */
[----:B------:R-:W-:Y:S08]  /*0a20*/  BAR.SYNC.DEFER_BLOCKING 0x0 ;  /* 0x0000000000007b1d */ /* 0x000ff00000010000 */
[----:B------:R-:W2:Y:S01]  /*0a30*/  LDC R0, c[0x0][0x3a8] ;  /* 0x0000ea00ff007b82 */ /* 0x000ea20000000800 */
[----:B------:R-:W3:Y:S01]  /*0a40*/  LDCU UR4, c[0x0][0x3ac] ;  /* 0x00007580ff0477ac */ /* 0x000ee20008000800 */
[----:B-1----:R-:W3:Y:S01]  /*0a50*/  LDS R12, [R12+0x4] ;  /* 0x000004000c0c7984 */ /* 0x002ee20000000800 */
[----:B--2---:R-:W-:Y:S01]  /*0a60*/  ISETP.GE.AND P0, PT, R7, R0, PT ;  /* 0x000000000700720c */ /* 0x004fe20003f06270 */
[----:B---3--:R-:W-:-:S12]  /*0a70*/  FADD R13, R12, UR4 ;  /* 0x000000040c0d7e21 */ /* 0x008fd80008000000 */
[----:B------:R-:W-:Y:S05]  /*0a80*/  @P0 EXIT ;  /* 0x000000000000094d */ /* 0x000fea0003800000 */
[C---:B------:R-:W-:Y:S01]  /*0a90*/  FSETP.GEU.AND P0, PT, |R13|.reuse, 1.175494350822287508e-38, PT ;  /* 0x008000000d00780b */ /* 0x040fe20003f0e200 */
[----:B------:R-:W1:Y:S01]  /*0aa0*/  LDC.64 R8, c[0x0][0x390] ;  /* 0x0000e400ff087b82 */ /* 0x000e620000000a00 */
[----:B------:R-:W2:Y:S01]  /*0ab0*/  LDCU UR4, c[0x0][0x360] ;  /* 0x00006c00ff0477ac */ /* 0x000ea20008000800 */
[----:B------:R-:W3:Y:S06]  /*0ac0*/  LDCU.64 UR8, c[0x0][0x388] ;  /* 0x00007100ff0877ac */ /* 0x000eec0008000a00 */
[----:B0-----:R-:W0:Y:S01]  /*0ad0*/  LDC.64 R10, c[0x0][0x398] ;  /* 0x0000e600ff0a7b82 */ /* 0x001e220000000a00 */
[----:B------:R-:W4:Y:S03]  /*0ae0*/  LDCU.64 UR10, c[0x0][0x3a0] ;  /* 0x00007400ff0a77ac */ /* 0x000f260008000a00 */
[----:B------:R-:W-:-:S04]  /*0af0*/  @!P0 FMUL R13, R13, 16777216 ;  /* 0x4b8000000d0d8820 */ /* 0x000fc80000400000 */
[----:B------:R-:W5:Y:S02]  /*0b00*/  MUFU.RSQ R3, R13 ;  /* 0x0000000d00037308 */ /* 0x000f640000001400 */
[----:B--2345:R-:W-:-:S07]  /*0b10*/  @!P0 FMUL R3, R3, 4096 ;  /* 0x4580000003038820 */ /* 0x03cfce0000400000 */
.L_x_14:
[----:B--2---:R-:W-:Y:S01]  /*0b20*/  IADD3 R17, P0, PT, R2, R7, RZ ;  /* 0x0000000702117210 */ /* 0x004fe20007f1e0ff */
[----:B------:R-:W-:Y:S01]  /*0b30*/  IMAD.WIDE R18, R7, 0x2, R4 ;  /* 0x0000000207127825 */ /* 0x000fe200078e0204 */
[----:B------:R-:W-:-:S03]  /*0b40*/  SHF.R.S32.HI R13, RZ, 0x1f, R7 ;  /* 0x0000001fff0d7819 */ /* 0x000fc60000011407 */
[----:B------:R-:W-:Y:S01]  /*0b50*/  IMAD.SHL.U32 R16, R17, 0x2, RZ ;  /* 0x0000000211107824 */ /* 0x000fe200078e00ff */
[----:B------:R-:W-:Y:S01]  /*0b60*/  LEA.HI.X.SX32 R12, R2, R13, 0x1, P0 ;  /* 0x0000000d020c7211 */ /* 0x000fe200000f0eff */
[----:B------:R-:W2:Y:S01]  /*0b70*/  LDG.E.U16.CONSTANT R18, desc[UR6][R18.64] ;  /* 0x0000000612127981 */ /* 0x000ea2000c1e9500 */
[----:B-1----:R-:W-:Y:S02]  /*0b80*/  IMAD.WIDE R20, R7, 0x2, R8 ;  /* 0x0000000207147825 */ /* 0x002fe400078e0208 */
[----:B------:R-:W-:Y:S02]  /*0b90*/  SHF.L.U64.HI R17, R17, 0x1, R12 ;  /* 0x0000000111117819 */ /* 0x000fe4000001020c */
[----:B0-----:R-:W-:Y:S01]  /*0ba0*/  IMAD.WIDE R14, R7, 0x2, R10 ;  /* 0x00000002070e7825 */ /* 0x001fe200078e020a */
[C---:B------:R-:W-:Y:S01]  /*0bb0*/  IADD3 R12, P0, PT, R16.reuse, UR8, RZ ;  /* 0x00000008100c7c10 */ /* 0x040fe2000ff1e0ff */
[----:B------:R-:W3:Y:S03]  /*0bc0*/  LDG.E.U16.CONSTANT R20, desc[UR6][R20.64] ;  /* 0x0000000614147981 */ /* 0x000ee6000c1e9500 */
[----:B------:R-:W-:Y:S01]  /*0bd0*/  IADD3.X R13, PT, PT, R17, UR9, RZ, P0, !PT ;  /* 0x00000009110d7c10 */ /* 0x000fe200087fe4ff */
[----:B------:R-:W4:Y:S04]  /*0be0*/  LDG.E.U16.CONSTANT R14, desc[UR6][R14.64] ;  /* 0x000000060e0e7981 */ /* 0x000f28000c1e9500 */
[----:B------:R-:W5:Y:S01]  /*0bf0*/  LDG.E.U16.CONSTANT R12, desc[UR6][R12.64] ;  /* 0x000000060c0c7981 */ /* 0x000f62000c1e9500 */
[----:B------:R-:W-:-:S04]  /*0c00*/  IADD3 R16, P0, PT, R16, UR10, RZ ;  /* 0x0000000a10107c10 */ /* 0x000fc8000ff1e0ff */
[----:B------:R-:W-:Y:S02]  /*0c10*/  IADD3.X R17, PT, PT, R17, UR11, RZ, P0, !PT ;  /* 0x0000000b11117c10 */ /* 0x000fe400087fe4ff */
[----:B------:R-:W-:-:S04]  /*0c20*/  IADD3 R7, PT, PT, R7, UR4, RZ ;  /* 0x0000000407077c10 */ /* 0x000fc8000fffe0ff */
[----:B------:R-:W-:Y:S01]  /*0c30*/  ISETP.GE.AND P0, PT, R7, R0, PT ;  /* 0x000000000700720c */ /* 0x000fe20003f06270 */
[----:B--2---:R-:W-:-:S05]  /*0c40*/  HADD2.F32 R23, -RZ, R18.H0_H0 ;  /* 0x20000012ff177230 */ /* 0x004fca0000004100 */
[----:B------:R-:W-:Y:S01]  /*0c50*/  FADD R22, -R6, R23 ;  /* 0x0000001706167221 */ /* 0x000fe20000000100 */
[----:B---3--:R-:W-:-:S03]  /*0c60*/  HADD2.F32 R19, -RZ, R20.H0_H0 ;  /* 0x20000014ff137230 */ /* 0x008fc60000004100 */
[----:B------:R-:W-:Y:S01]  /*0c70*/  FMUL R22, R3, R22 ;  /* 0x0000001603167220 */ /* 0x000fe20000400000 */
[----:B----4-:R-:W-:Y:S02]  /*0c80*/  HADD2.F32 R23, -RZ, R14.H0_H0 ;  /* 0x2000000eff177230 */ /* 0x010fe40000004100 */
[----:B-----5:R-:W-:-:S03]  /*0c90*/  HADD2.F32 R18, -RZ, R12.H0_H0 ;  /* 0x2000000cff127230 */ /* 0x020fc60000004100 */
[----:B------:R-:W-:-:S04]  /*0ca0*/  FFMA R19, R22, R19, R23 ;  /* 0x0000001316137223 */ /* 0x000fc80000000017 */
[----:B------:R-:W-:-:S05]  /*0cb0*/  FADD R18, R19, R18 ;  /* 0x0000001213127221 */ /* 0x000fca0000000000 */
[----:B------:R-:W-:-:S05]  /*0cc0*/  F2FP.F16.F32.PACK_AB R18, RZ, R18 ;  /* 0x00000012ff12723e */ /* 0x000fca00000000ff */
[----:B------:R2:W-:Y:S01]  /*0cd0*/  STG.E.U16 desc[UR6][R16.64], R18 ;  /* 0x0000001210007986 */ /* 0x0005e2000c101506 */
[----:B------:R-:W-:Y:S05]  /*0ce0*/  @!P0 BRA `(.L_x_14) ;  /* 0xfffffffc008c8947 */ /* 0x000fea000383ffff */
[----:B------:R-:W-:Y:S05]  /*0cf0*/  EXIT ;  /* 0x000000000000794d */ /* 0x000fea0003800000 */
.L_x_4:
[----:B------:R-:W-:Y:S02]  /*0d00*/  HFMA2 R17, -RZ, RZ, 0, 9.5367431640625e-07 ;  /* 0x00000010ff117431 */ /* 0x000fe400000001ff */
[----:B-1----:R-:W-:Y:S01]  /*0d10*/  IMAD.MOV.U32 R18, RZ, RZ, R0 ;  /* 0x000000ffff127224 */ /* 0x002fe200078e0000 */
[----:B------:R-:W-:Y:S01]  /*0d20*/  MOV R15, 0xffffffff ;  /* 0xffffffff000f7802 */ /* 0x000fe20000000f00 */
[----:B------:R-:W-:-:S07]  /*0d30*/  IMAD.MOV.U32 R20, RZ, RZ, 0x1f ;  /* 0x0000001fff147424 */ /* 0x000fce00078e00ff */
[----:B0-----:R-:W-:Y:S05]  /*0d40*/  WARPSYNC.COLLECTIVE R15, `(.L_x_15) ;  /* 0x000000000f087348 */ /* 0x001fea0003c00000 */
[----:B------:R1:W2:Y:S02]  /*0d50*/  SHFL.DOWN P0, R13, R18, R17, R20 ;  /* 0x08000011120d7389 */ /* 0x0002a40000000014 */
[----:B012---:R-:W-:Y:S05]  /*0d60*/  ENDCOLLECTIVE ;  /* 0x000000000000791b */ /* 0x007fea0003800000 */
.L_x_15:
[----:B------:R-:W-:Y:S02]  /*0d70*/  IMAD.MOV.U32 R17, RZ, RZ, 0x8 ;  /* 0x00000008ff117424 */ /* 0x000fe400078e00ff */
[----:B------:R-:W-:-:S04]  /*0d80*/  IMAD.MOV.U32 R3, RZ, RZ, R13 ;  /* 0x000000ffff037224 */ /* 0x000fc800078e000d */
[----:B------:R-:W-:-:S05]  /*0d90*/  FADD R3, R3, R0 ;  /* 0x0000000003037221 */ /* 0x000fca0000000000 */
[----:B------:R-:W-:-:S07]  /*0da0*/  MOV R18, R3 ;  /* 0x0000000300127202 */ /* 0x000fce0000000f00 */
[----:B------:R-:W-:Y:S05]  /*0db0*/  WARPSYNC.COLLECTIVE R15, `(.L_x_16) ;  /* 0x000000000f087348 */ /* 0x000fea0003c00000 */
[----:B------:R0:W1:Y:S02]  /*0dc0*/  SHFL.DOWN P0, R13, R18, R17, R20 ;  /* 0x08000011120d7389 */ /* 0x0000640000000014 */
[----:B01----:R-:W-:Y:S05]  /*0dd0*/  ENDCOLLECTIVE ;  /* 0x000000000000791b */ /* 0x003fea0003800000 */
.L_x_16:
[----:B------:R-:W-:Y:S01]  /*0de0*/  HFMA2 R17, -RZ, RZ, 0, 2.384185791015625e-07 ;  /* 0x00000004ff117431 */ /* 0x000fe200000001ff */
[----:B------:R-:W-:-:S05]  /*0df0*/  MOV R14, R13 ;  /* 0x0000000d000e7202 */ /* 0x000fca0000000f00 */
[----:B------:R-:W-:-:S04]  /*0e00*/  FADD R14, R3, R14 ;  /* 0x0000000e030e7221 */ /* 0x000fc80000000000 */
[----:B------:R-:W-:-:S07]  /*0e10*/  IMAD.MOV.U32 R18, RZ, RZ, R14 ;  /* 0x000000ffff127224 */ /* 0x000fce00078e000e */
[----:B------:R-:W-:Y:S05]  /*0e20*/  WARPSYNC.COLLECTIVE R15, `(.L_x_17) ;  /* 0x000000000f087348 */ /* 0x000fea0003c00000 */
[----:B------:R0:W1:Y:S02]  /*0e30*/  SHFL.DOWN P0, R13, R18, R17, R20 ;  /* 0x08000011120d7389 */ /* 0x0000640000000014 */
[----:B01----:R-:W-:Y:S05]  /*0e40*/  ENDCOLLECTIVE ;  /* 0x000000000000791b */ /* 0x003fea0003800000 */
.L_x_17:
[----:B------:R-:W-:Y:S02]  /*0e50*/  IMAD.MOV.U32 R17, RZ, RZ, 0x2 ;  /* 0x00000002ff117424 */ /* 0x000fe400078e00ff */
[----:B------:R-:W-:-:S04]  /*0e60*/  IMAD.MOV.U32 R11, RZ, RZ, R13 ;  /* 0x000000ffff0b7224 */ /* 0x000fc800078e000d */
[----:B------:R-:W-:-:S05]  /*0e70*/  FADD R11, R14, R11 ;  /* 0x0000000b0e0b7221 */ /* 0x000fca0000000000 */
[----:B------:R-:W-:-:S07]  /*0e80*/  MOV R18, R11 ;  /* 0x0000000b00127202 */ /* 0x000fce0000000f00 */
[----:B------:R-:W-:Y:S05]  /*0e90*/  WARPSYNC.COLLECTIVE R15, `(.L_x_18) ;  /* 0x000000000f087348 */ /* 0x000fea0003c00000 */
[----:B------:R0:W1:Y:S02]  /*0ea0*/  SHFL.DOWN P0, R13, R18, R17, R20 ;  /* 0x08000011120d7389 */ /* 0x0000640000000014 */
[----:B01----:R-:W-:Y:S05]  /*0eb0*/  ENDCOLLECTIVE ;  /* 0x000000000000791b */ /* 0x003fea0003800000 */
.L_x_18:
[----:B------:R-:W-:Y:S01]  /*0ec0*/  HFMA2 R17, -RZ, RZ, 0, 5.9604644775390625e-08 ;  /* 0x00000001ff117431 */ /* 0x000fe200000001ff */
[----:B------:R-:W-:-:S05]  /*0ed0*/  MOV R16, R13 ;  /* 0x0000000d00107202 */ /* 0x000fca0000000f00 */
[----:B------:R-:W-:-:S04]  /*0ee0*/  FADD R16, R11, R16 ;  /* 0x000000100b107221 */ /* 0x000fc80000000000 */
[----:B------:R-:W-:-:S07]  /*0ef0*/  IMAD.MOV.U32 R18, RZ, RZ, R16 ;  /* 0x000000ffff127224 */ /* 0x000fce00078e0010 */
[----:B------:R-:W-:Y:S05]  /*0f00*/  WARPSYNC.COLLECTIVE R15, `(.L_x_19) ;  /* 0x000000000f087348 */ /* 0x000fea0003c00000 */
[----:B------:R0:W1:Y:S02]  /*0f10*/  SHFL.DOWN P0, R13, R18, R17, R20 ;  /* 0x08000011120d7389 */ /* 0x0000640000000014 */
[----:B01----:R-:W-:Y:S05]  /*0f20*/  ENDCOLLECTIVE ;  /* 0x000000000000791b */ /* 0x003fea0003800000 */
.L_x_19:
[----:B------:R-:W-:Y:S05]  /*0f30*/  BRA `(.L_x_20) ;  /* 0xfffffff4002c7947 */ /* 0x000fea000383ffff */
.L_x_11:
[----:B-1----:R-:W-:Y:S01]  /*0f40*/  IMAD.MOV.U32 R18, RZ, RZ, R3 ;  /* 0x000000ffff127224 */ /* 0x002fe200078e0003 */
[----:B------:R-:W-:Y:S01]  /*0f50*/  MOV R17, 0x10 ;  /* 0x0000001000117802 */ /* 0x000fe20000000f00 */
[----:B------:R-:W-:Y:S01]  /*0f60*/  IMAD.MOV.U32 R20, RZ, RZ, 0x1f ;  /* 0x0000001fff147424 */ /* 0x000fe200078e00ff */
[----:B------:R-:W-:-:S07]  /*0f70*/  MOV R15, 0xffffffff ;  /* 0xffffffff000f7802 */ /* 0x000fce0000000f00 */
[----:B0-----:R-:W-:Y:S05]  /*0f80*/  WARPSYNC.COLLECTIVE R15, `(.L_x_21) ;  /* 0x000000000f087348 */ /* 0x001fea0003c00000 */
[----:B------:R1:W2:Y:S02]  /*0f90*/  SHFL.DOWN P0, R13, R18, R17, R20 ;  /* 0x08000011120d7389 */ /* 0x0002a40000000014 */
[----:B012---:R-:W-:Y:S05]  /*0fa0*/  ENDCOLLECTIVE ;  /* 0x000000000000791b */ /* 0x007fea0003800000 */
.L_x_21:
[----:B------:R-:W-:Y:S02]  /*0fb0*/  IMAD.MOV.U32 R17, RZ, RZ, 0x8 ;  /* 0x00000008ff117424 */ /* 0x000fe400078e00ff */
[----:B------:R-:W-:-:S04]  /*0fc0*/  IMAD.MOV.U32 R8, RZ, RZ, R13 ;  /* 0x000000ffff087224 */ /* 0x000fc800078e000d */
[----:B------:R-:W-:-:S05]  /*0fd0*/  FADD R8, R8, R3 ;  /* 0x0000000308087221 */ /* 0x000fca0000000000 */
[----:B------:R-:W-:-:S07]  /*0fe0*/  MOV R18, R8 ;  /* 0x0000000800127202 */ /* 0x000fce0000000f00 */
[----:B------:R-:W-:Y:S05]  /*0ff0*/  WARPSYNC.COLLECTIVE R15, `(.L_x_22) ;  /* 0x000000000f087348 */ /* 0x000fea0003c00000 */
[----:B------:R0:W1:Y:S02]  /*1000*/  SHFL.DOWN P0, R13, R18, R17, R20 ;  /* 0x08000011120d7389 */ /* 0x0000640000000014 */
[----:B01----:R-:W-:Y:S05]  /*1010*/  ENDCOLLECTIVE ;  /* 0x000000000000791b */ /* 0x003fea0003800000 */
.L_x_22:
[----:B------:R-:W-:Y:S01]  /*1020*/  HFMA2 R17, -RZ, RZ, 0, 2.384185791015625e-07 ;  /* 0x00000004ff117431 */ /* 0x000fe200000001ff */
[----:B------:R-:W-:-:S05]  /*1030*/  MOV R9, R13 ;  /* 0x0000000d00097202 */ /* 0x000fca0000000f00 */
[----:B------:R-:W-:-:S04]  /*1040*/  FADD R9, R8, R9 ;  /* 0x0000000908097221 */ /* 0x000fc80000000000 */
[----:B------:R-:W-:-:S07]  /*1050*/  IMAD.MOV.U32 R18, RZ, RZ, R9 ;  /* 0x000000ffff127224 */ /* 0x000fce00078e0009 */
[----:B------:R-:W-:Y:S05]  /*1060*/  WARPSYNC.COLLECTIVE R15, `(.L_x_23) ;  /* 0x000000000f087348 */ /* 0x000fea0003c00000 */
[----:B------:R0:W1:Y:S02]  /*1070*/  SHFL.DOWN P0, R13, R18, R17, R20 ;  /* 0x08000011120d7389 */ /* 0x0000640000000014 */
[----:B01----:R-:W-:Y:S05]  /*1080*/  ENDCOLLECTIVE ;  /* 0x000000000000791b */ /* 0x003fea0003800000 */
.L_x_23:
[----:B------:R-:W-:Y:S02]  /*1090*/  IMAD.MOV.U32 R17, RZ, RZ, 0x2 ;  /* 0x00000002ff117424 */ /* 0x000fe400078e00ff */
[----:B------:R-:W-:-:S04]  /*10a0*/  IMAD.MOV.U32 R10, RZ, RZ, R13 ;  /* 0x000000ffff0a7224 */ /* 0x000fc800078e000d */
[----:B------:R-:W-:-:S05]  /*10b0*/  FADD R10, R9, R10 ;  /* 0x0000000a090a7221 */ /* 0x000fca0000000000 */
[----:B------:R-:W-:-:S07]  /*10c0*/  MOV R18, R10 ;  /* 0x0000000a00127202 */ /* 0x000fce0000000f00 */
[----:B------:R-:W-:Y:S05]  /*10d0*/  WARPSYNC.COLLECTIVE R15, `(.L_x_24) ;  /* 0x000000000f087348 */ /* 0x000fea0003c00000 */
[----:B------:R0:W1:Y:S02]  /*10e0*/  SHFL.DOWN P0, R13, R18, R17, R20 ;  /* 0x08000011120d7389 */ /* 0x0000640000000014 */
[----:B01----:R-:W-:Y:S05]  /*10f0*/  ENDCOLLECTIVE ;  /* 0x000000000000791b */ /* 0x003fea0003800000 */
.L_x_24:
[----:B------:R-:W-:Y:S01]  /*1100*/  HFMA2 R17, -RZ, RZ, 0, 5.9604644775390625e-08 ;  /* 0x00000001ff117431 */ /* 0x000fe200000001ff */
[----:B------:R-:W-:-:S05]  /*1110*/  MOV R11, R13 ;  /* 0x0000000d000b7202 */ /* 0x000fca0000000f00 */
[----:B------:R-:W-:-:S04]  /*1120*/  FADD R11, R10, R11 ;  /* 0x0000000b0a0b7221 */ /* 0x000fc80000000000 */
[----:B------:R-:W-:-:S07]  /*1130*/  IMAD.MOV.U32 R18, RZ, RZ, R11 ;  /* 0x000000ffff127224 */ /* 0x000fce00078e000b */
[----:B------:R-:W-:Y:S05]  /*1140*/  WARPSYNC.COLLECTIVE R15, `(.L_x_25) ;  /* 0x000000000f087348 */ /* 0x000fea0003c00000 */
[----:B------:R0:W1:Y:S02]  /*1150*/  SHFL.DOWN P0, R13, R18, R17, R20 ;  /* 0x08000011120d7389 */ /* 0x0000640000000014 */
[----:B01----:R-:W-:Y:S05]  /*1160*/  ENDCOLLECTIVE ;  /* 0x000000000000791b */ /* 0x003fea0003800000 */
.L_x_25:
[----:B------:R-:W-:Y:S01]  /*1170*/  IMAD.MOV.U32 R14, RZ, RZ, R13 ;  /* 0x000000ffff0e7224 */ /* 0x000fe200078e000d */
[----:B------:R-:W-:Y:S06]  /*1180*/  BRA `(.L_x_26) ;  /* 0xfffffff400c07947 */ /* 0x000fec000383ffff */
        .weak           $__internal_0_$__cuda_sm3x_div_rn_noftz_f32_slowpath
        .type           $__internal_0_$__cuda_sm3x_div_rn_noftz_f32_slowpath,@function
        .size           $__internal_0_$__cuda_sm3x_div_rn_noftz_f32_slowpath,(.L_x_78 - $__internal_0_$__cuda_sm3x_div_rn_noftz_f32_slowpath)
$__internal_0_$__cuda_sm3x_div_rn_noftz_f32_slowpath:
[----:B------:R-:W-:Y:S01]  /*1190*/  SHF.R.U32.HI R13, RZ, 0x17, R3 ;  /* 0x00000017ff0d7819 */ /* 0x000fe20000011603 */
[----:B------:R-:W-:Y:S01]  /*11a0*/  BSSY.RECONVERGENT B1, `(.L_x_27) ;  /* 0x0000062000017945 */ /* 0x000fe20003800200 */
[----:B------:R-:W-:Y:S02]  /*11b0*/  SHF.R.U32.HI R11, RZ, 0x17, R0 ;  /* 0x00000017ff0b7819 */ /* 0x000fe40000011600 */
[----:B------:R-:W-:Y:S02]  /*11c0*/  LOP3.LUT R13, R13, 0xff, RZ, 0xc0, !PT ;  /* 0x000000ff0d0d7812 */ /* 0x000fe400078ec0ff */
[----:B------:R-:W-:Y:S02]  /*11d0*/  LOP3.LUT R16, R11, 0xff, RZ, 0xc0, !PT ;  /* 0x000000ff0b107812 */ /* 0x000fe400078ec0ff */
[----:B------:R-:W-:-:S03]  /*11e0*/  IADD3 R15, PT, PT, R13, -0x1, RZ ;  /* 0xffffffff0d0f7810 */ /* 0x000fc60007ffe0ff */
[----:B------:R-:W-:Y:S01]  /*11f0*/  VIADD R14, R16, 0xffffffff ;  /* 0xffffffff100e7836 */ /* 0x000fe20000000000 */
[----:B------:R-:W-:-:S04]  /*1200*/  ISETP.GT.U32.AND P0, PT, R15, 0xfd, PT ;  /* 0x000000fd0f00780c */ /* 0x000fc80003f04070 */
[----:B------:R-:W-:-:S13]  /*1210*/  ISETP.GT.U32.OR P0, PT, R14, 0xfd, P0 ;  /* 0x000000fd0e00780c */ /* 0x000fda0000704470 */
[----:B------:R-:W-:Y:S01]  /*1220*/  @!P0 MOV R11, RZ ;  /* 0x000000ff000b8202 */ /* 0x000fe20000000f00 */
[----:B------:R-:W-:Y:S06]  /*1230*/  @!P0 BRA `(.L_x_28) ;  /* 0x00000000005c8947 */ /* 0x000fec0003800000 */
[----:B------:R-:W-:Y:S02]  /*1240*/  FSETP.GTU.FTZ.AND P0, PT, |R0|, +INF , PT ;  /* 0x7f8000000000780b */ /* 0x000fe40003f1c200 */
[----:B------:R-:W-:-:S04]  /*1250*/  FSETP.GTU.FTZ.AND P1, PT, |R3|, +INF , PT ;  /* 0x7f8000000300780b */ /* 0x000fc80003f3c200 */
[----:B------:R-:W-:-:S13]  /*1260*/  PLOP3.LUT P0, PT, P0, P1, PT, 0xf8, 0x8f ;  /* 0x00000000008f781c */ /* 0x000fda0000703f70 */
[----:B------:R-:W-:Y:S05]  /*1270*/  @P0 BRA `(.L_x_29) ;  /* 0x00000004004c0947 */ /* 0x000fea0003800000 */
[----:B------:R-:W-:-:S13]  /*1280*/  LOP3.LUT P0, RZ, R3, 0x7fffffff, R0, 0xc8, !PT ;  /* 0x7fffffff03ff7812 */ /* 0x000fda000780c800 */
[----:B------:R-:W-:Y:S05]  /*1290*/  @!P0 BRA `(.L_x_30) ;  /* 0x00000004003c8947 */ /* 0x000fea0003800000 */
[C---:B------:R-:W-:Y:S02]  /*12a0*/  FSETP.NEU.FTZ.AND P2, PT, |R0|.reuse, +INF , PT ;  /* 0x7f8000000000780b */ /* 0x040fe40003f5d200 */
[----:B------:R-:W-:Y:S02]  /*12b0*/  FSETP.NEU.FTZ.AND P1, PT, |R3|, +INF , PT ;  /* 0x7f8000000300780b */ /* 0x000fe40003f3d200 */
[----:B------:R-:W-:-:S11]  /*12c0*/  FSETP.NEU.FTZ.AND P0, PT, |R0|, +INF , PT ;  /* 0x7f8000000000780b */ /* 0x000fd60003f1d200 */
[----:B------:R-:W-:Y:S05]  /*12d0*/  @!P1 BRA !P2, `(.L_x_30) ;  /* 0x00000004002c9947 */ /* 0x000fea0005000000 */
[----:B------:R-:W-:-:S04]  /*12e0*/  LOP3.LUT P2, RZ, R0, 0x7fffffff, RZ, 0xc0, !PT ;  /* 0x7fffffff00ff7812 */ /* 0x000fc8000784c0ff */
[----:B------:R-:W-:-:S13]  /*12f0*/  PLOP3.LUT P1, PT, P1, P2, PT, 0x2f, 0xf2 ;  /* 0x0000000000f2781c */ /* 0x000fda0000f24577 */
[----:B------:R-:W-:Y:S05]  /*1300*/  @P1 BRA `(.L_x_31) ;  /* 0x0000000400181947 */ /* 0x000fea0003800000 */
[----:B------:R-:W-:-:S04]  /*1310*/  LOP3.LUT P1, RZ, R3, 0x7fffffff, RZ, 0xc0, !PT ;  /* 0x7fffffff03ff7812 */ /* 0x000fc8000782c0ff */
[----:B------:R-:W-:-:S13]  /*1320*/  PLOP3.LUT P0, PT, P0, P1, PT, 0x2f, 0xf2 ;  /* 0x0000000000f2781c */ /* 0x000fda0000702577 */
[----:B------:R-:W-:Y:S05]  /*1330*/  @P0 BRA `(.L_x_32) ;  /* 0x0000000400000947 */ /* 0x000fea0003800000 */
[----:B------:R-:W-:Y:S02]  /*1340*/  ISETP.GE.AND P0, PT, R14, RZ, PT ;  /* 0x000000ff0e00720c */ /* 0x000fe40003f06270 */
[----:B------:R-:W-:-:S11]  /*1350*/  ISETP.GE.AND P1, PT, R15, RZ, PT ;  /* 0x000000ff0f00720c */ /* 0x000fd60003f26270 */
[----:B------:R-:W-:Y:S01]  /*1360*/  @P0 IMAD.MOV.U32 R11, RZ, RZ, RZ ;  /* 0x000000ffff0b0224 */ /* 0x000fe200078e00ff */
[----:B------:R-:W-:Y:S01]  /*1370*/  @!P0 MOV R11, 0xffffffc0 ;  /* 0xffffffc0000b8802 */ /* 0x000fe20000000f00 */
[----:B------:R-:W-:Y:S01]  /*1380*/  @!P0 FFMA R0, R0, 1.84467440737095516160e+19, RZ ;  /* 0x5f80000000008823 */ /* 0x000fe200000000ff */
[----:B------:R-:W-:-:S03]  /*1390*/  @!P1 FFMA R3, R3, 1.84467440737095516160e+19, RZ ;  /* 0x5f80000003039823 */ /* 0x000fc600000000ff */
[----:B------:R-:W-:-:S07]  /*13a0*/  @!P1 VIADD R11, R11, 0x40 ;  /* 0x000000400b0b9836 */ /* 0x000fce0000000000 */
.L_x_28:
[----:B------:R-:W-:Y:S01]  /*13b0*/  LEA R14, R13, 0xc0800000, 0x17 ;  /* 0xc08000000d0e7811 */ /* 0x000fe200078eb8ff */
[----:B------:R-:W-:Y:S03]  /*13c0*/  BSSY.RECONVERGENT B2, `(.L_x_33) ;  /* 0x0000036000027945 */ /* 0x000fe60003800200 */
[----:B------:R-:W-:Y:S01]  /*13d0*/  IADD3 R14, PT, PT, -R14, R3, RZ ;  /* 0x000000030e0e7210 */ /* 0x000fe20007ffe1ff */
[----:B------:R-:W-:-:S03]  /*13e0*/  VIADD R3, R16, 0xffffff81 ;  /* 0xffffff8110037836 */ /* 0x000fc60000000000 */
[----:B------:R0:W1:Y:S01]  /*13f0*/  MUFU.RCP R15, R14 ;  /* 0x0000000e000f7308 */ /* 0x0000620000001000 */
[----:B------:R-:W-:Y:S01]  /*1400*/  FADD.FTZ R17, -R14, -RZ ;  /* 0x800000ff0e117221 */ /* 0x000fe20000010100 */
[C---:B------:R-:W-:Y:S01]  /*1410*/  IMAD R0, R3.reuse, -0x800000, R0 ;  /* 0xff80000003007824 */ /* 0x040fe200078e0200 */
[----:B0-----:R-:W-:-:S04]  /*1420*/  IADD3 R14, PT, PT, R3, 0x7f, -R13 ;  /* 0x0000007f030e7810 */ /* 0x001fc80007ffe80d */
[----:B------:R-:W-:Y:S01]  /*1430*/  IADD3 R14, PT, PT, R14, R11, RZ ;  /* 0x0000000b0e0e7210 */ /* 0x000fe20007ffe0ff */
[----:B-1----:R-:W-:-:S04]  /*1440*/  FFMA R16, R15, R17, 1 ;  /* 0x3f8000000f107423 */ /* 0x002fc80000000011 */
[----:B------:R-:W-:-:S04]  /*1450*/  FFMA R18, R15, R16, R15 ;  /* 0x000000100f127223 */ /* 0x000fc8000000000f */
[----:B------:R-:W-:-:S04]  /*1460*/  FFMA R15, R0, R18, RZ ;  /* 0x00000012000f7223 */ /* 0x000fc800000000ff */
[----:B------:R-:W-:-:S04]  /*1470*/  FFMA R16, R17, R15, R0 ;  /* 0x0000000f11107223 */ /* 0x000fc80000000000 */
[----:B------:R-:W-:-:S04]  /*1480*/  FFMA R15, R18, R16, R15 ;  /* 0x00000010120f7223 */ /* 0x000fc8000000000f */
[----:B------:R-:W-:-:S04]  /*1490*/  FFMA R16, R17, R15, R0 ;  /* 0x0000000f11107223 */ /* 0x000fc80000000000 */
[----:B------:R-:W-:-:S05]  /*14a0*/  FFMA R0, R18, R16, R15 ;  /* 0x0000001012007223 */ /* 0x000fca000000000f */
[----:B------:R-:W-:-:S04]  /*14b0*/  SHF.R.U32.HI R3, RZ, 0x17, R0 ;  /* 0x00000017ff037819 */ /* 0x000fc80000011600 */
[----:B------:R-:W-:-:S05]  /*14c0*/  LOP3.LUT R3, R3, 0xff, RZ, 0xc0, !PT ;  /* 0x000000ff03037812 */ /* 0x000fca00078ec0ff */
[----:B------:R-:W-:-:S05]  /*14d0*/  IMAD.IADD R13, R3, 0x1, R14 ;  /* 0x00000001030d7824 */ /* 0x000fca00078e020e */
[----:B------:R-:W-:-:S04]  /*14e0*/  IADD3 R3, PT, PT, R13, -0x1, RZ ;  /* 0xffffffff0d037810 */ /* 0x000fc80007ffe0ff */
[----:B------:R-:W-:-:S13]  /*14f0*/  ISETP.GE.U32.AND P0, PT, R3, 0xfe, PT ;  /* 0x000000fe0300780c */ /* 0x000fda0003f06070 */
[----:B------:R-:W-:Y:S05]  /*1500*/  @!P0 BRA `(.L_x_34) ;  /* 0x0000000000808947 */ /* 0x000fea0003800000 */
[----:B------:R-:W-:-:S13]  /*1510*/  ISETP.GT.AND P0, PT, R13, 0xfe, PT ;  /* 0x000000fe0d00780c */ /* 0x000fda0003f04270 */
[----:B------:R-:W-:Y:S05]  /*1520*/  @P0 BRA `(.L_x_35) ;  /* 0x00000000006c0947 */ /* 0x000fea0003800000 */
[----:B------:R-:W-:-:S13]  /*1530*/  ISETP.GE.AND P0, PT, R13, 0x1, PT ;  /* 0x000000010d00780c */ /* 0x000fda0003f06270 */
[----:B------:R-:W-:Y:S05]  /*1540*/  @P0 BRA `(.L_x_36) ;  /* 0x0000000000740947 */ /* 0x000fea0003800000 */
[----:B------:R-:W-:Y:S02]  /*1550*/  ISETP.GE.AND P0, PT, R13, -0x18, PT ;  /* 0xffffffe80d00780c */ /* 0x000fe40003f06270 */
[----:B------:R-:W-:-:S11]  /*1560*/  LOP3.LUT R0, R0, 0x80000000, RZ, 0xc0, !PT ;  /* 0x8000000000007812 */ /* 0x000fd600078ec0ff */
[----:B------:R-:W-:Y:S05]  /*1570*/  @!P0 BRA `(.L_x_36) ;  /* 0x0000000000688947 */ /* 0x000fea0003800000 */
[CCC-:B------:R-:W-:Y:S01]  /*1580*/  FFMA.RZ R3, R18.reuse, R16.reuse, R15.reuse ;  /* 0x0000001012037223 */ /* 0x1c0fe2000000c00f */
[CCC-:B------:R-:W-:Y:S01]  /*1590*/  FFMA.RM R14, R18.reuse, R16.reuse, R15.reuse ;  /* 0x00000010120e7223 */ /* 0x1c0fe2000000400f */
[C---:B------:R-:W-:Y:S02]  /*15a0*/  ISETP.NE.AND P2, PT, R13.reuse, RZ, PT ;  /* 0x000000ff0d00720c */ /* 0x040fe40003f45270 */
[----:B------:R-:W-:Y:S02]  /*15b0*/  ISETP.NE.AND P1, PT, R13, RZ, PT ;  /* 0x000000ff0d00720c */ /* 0x000fe40003f25270 */
[----:B------:R-:W-:Y:S01]  /*15c0*/  LOP3.LUT R11, R3, 0x7fffff, RZ, 0xc0, !PT ;  /* 0x007fffff030b7812 */ /* 0x000fe200078ec0ff */
[----:B------:R-:W-:Y:S01]  /*15d0*/  FFMA.RP R3, R18, R16, R15 ;  /* 0x0000001012037223 */ /* 0x000fe2000000800f */
[C---:B------:R-:W-:Y:S01]  /*15e0*/  VIADD R16, R13.reuse, 0x20 ;  /* 0x000000200d107836 */ /* 0x040fe20000000000 */
[----:B------:R-:W-:Y:S02]  /*15f0*/  IADD3 R13, PT, PT, -R13, RZ, RZ ;  /* 0x000000ff0d0d7210 */ /* 0x000fe40007ffe1ff */
[----:B------:R-:W-:-:S02]  /*1600*/  LOP3.LUT R11, R11, 0x800000, RZ, 0xfc, !PT ;  /* 0x008000000b0b7812 */ /* 0x000fc400078efcff */
[----:B------:R-:W-:Y:S02]  /*1610*/  FSETP.NEU.FTZ.AND P0, PT, R3, R14, PT ;  /* 0x0000000e0300720b */ /* 0x000fe40003f1d000 */
[----:B------:R-:W-:Y:S02]  /*1620*/  SHF.L.U32 R16, R11, R16, RZ ;  /* 0x000000100b107219 */ /* 0x000fe400000006ff */
[----:B------:R-:W-:Y:S02]  /*1630*/  SEL R14, R13, RZ, P2 ;  /* 0x000000ff0d0e7207 */ /* 0x000fe40001000000 */
[----:B------:R-:W-:Y:S02]  /*1640*/  ISETP.NE.AND P1, PT, R16, RZ, P1 ;  /* 0x000000ff1000720c */ /* 0x000fe40000f25270 */
[----:B------:R-:W-:Y:S02]  /*1650*/  SHF.R.U32.HI R14, RZ, R14, R11 ;  /* 0x0000000eff0e7219 */ /* 0x000fe4000001160b */
[----:B------:R-:W-:-:S02]  /*1660*/  PLOP3.LUT P0, PT, P0, P1, PT, 0xf8, 0x8f ;  /* 0x00000000008f781c */ /* 0x000fc40000703f70 */
[----:B------:R-:W-:Y:S02]  /*1670*/  SHF.R.U32.HI R16, RZ, 0x1, R14 ;  /* 0x00000001ff107819 */ /* 0x000fe4000001160e */
[----:B------:R-:W-:-:S04]  /*1680*/  SEL R3, RZ, 0x1, !P0 ;  /* 0x00000001ff037807 */ /* 0x000fc80004000000 */
[----:B------:R-:W-:-:S04]  /*1690*/  LOP3.LUT R3, R3, 0x1, R16, 0xf8, !PT ;  /* 0x0000000103037812 */ /* 0x000fc800078ef810 */
[----:B------:R-:W-:-:S05]  /*16a0*/  LOP3.LUT R3, R3, R14, RZ, 0xc0, !PT ;  /* 0x0000000e03037212 */ /* 0x000fca00078ec0ff */
[----:B------:R-:W-:-:S05]  /*16b0*/  IMAD.IADD R3, R16, 0x1, R3 ;  /* 0x0000000110037824 */ /* 0x000fca00078e0203 */
[----:B------:R-:W-:Y:S01]  /*16c0*/  LOP3.LUT R0, R3, R0, RZ, 0xfc, !PT ;  /* 0x0000000003007212 */ /* 0x000fe200078efcff */
[----:B------:R-:W-:Y:S06]  /*16d0*/  BRA `(.L_x_36) ;  /* 0x0000000000107947 */ /* 0x000fec0003800000 */
.L_x_35:
[----:B------:R-:W-:-:S04]  /*16e0*/  LOP3.LUT R0, R0, 0x80000000, RZ, 0xc0, !PT ;  /* 0x8000000000007812 */ /* 0x000fc800078ec0ff */
[----:B------:R-:W-:Y:S01]  /*16f0*/  LOP3.LUT R0, R0, 0x7f800000, RZ, 0xfc, !PT ;  /* 0x7f80000000007812 */ /* 0x000fe200078efcff */
[----:B------:R-:W-:Y:S06]  /*1700*/  BRA `(.L_x_36) ;  /* 0x0000000000047947 */ /* 0x000fec0003800000 */
.L_x_34:
[----:B------:R-:W-:-:S07]  /*1710*/  LEA R0, R14, R0, 0x17 ;  /* 0x000000000e007211 */ /* 0x000fce00078eb8ff */
.L_x_36:
[----:B------:R-:W-:Y:S05]  /*1720*/  BSYNC.RECONVERGENT B2 ;  /* 0x0000000000027941 */ /* 0x000fea0003800200 */
.L_x_33:
[----:B------:R-:W-:Y:S05]  /*1730*/  BRA `(.L_x_37) ;  /* 0x0000000000207947 */ /* 0x000fea0003800000 */
.L_x_32:
[----:B------:R-:W-:-:S04]  /*1740*/  LOP3.LUT R0, R3, 0x80000000, R0, 0x48, !PT ;  /* 0x8000000003007812 */ /* 0x000fc800078e4800 */
[----:B------:R-:W-:Y:S01]  /*1750*/  LOP3.LUT R0, R0, 0x7f800000, RZ, 0xfc, !PT ;  /* 0x7f80000000007812 */ /* 0x000fe200078efcff */
[----:B------:R-:W-:Y:S06]  /*1760*/  BRA `(.L_x_37) ;  /* 0x0000000000147947 */ /* 0x000fec0003800000 */
.L_x_31:
[----:B------:R-:W-:Y:S01]  /*1770*/  LOP3.LUT R0, R3, 0x80000000, R0, 0x48, !PT ;  /* 0x8000000003007812 */ /* 0x000fe200078e4800 */
[----:B------:R-:W-:Y:S06]  /*1780*/  BRA `(.L_x_37) ;  /* 0x00000000000c7947 */ /* 0x000fec0003800000 */
.L_x_30:
[----:B------:R-:W0:Y:S01]  /*1790*/  MUFU.RSQ R0, -QNAN ;  /* 0xffc0000000007908 */ /* 0x000e220000001400 */
[----:B------:R-:W-:Y:S05]  /*17a0*/  BRA `(.L_x_37) ;  /* 0x0000000000047947 */ /* 0x000fea0003800000 */
.L_x_29:
[----:B------:R-:W-:-:S07]  /*17b0*/  FADD.FTZ R0, R0, R3 ;  /* 0x0000000300007221 */ /* 0x000fce0000010000 */
.L_x_37:
[----:B------:R-:W-:Y:S05]  /*17c0*/  BSYNC.RECONVERGENT B1 ;  /* 0x0000000000017941 */ /* 0x000fea0003800200 */
.L_x_27:
[----:B------:R-:W-:-:S04]  /*17d0*/  IMAD.MOV.U32 R13, RZ, RZ, 0x0 ;  /* 0x00000000ff0d7424 */ /* 0x000fc800078e00ff */
[----:B0-----:R-:W-:Y:S05]  /*17e0*/  RET.REL.NODEC R12 `(_Z31fused_layernorm_residual_kernelI6__halfEvPKT_S3_S3_S3_PS1_if) ;  /* 0xffffffe80c047950 */ /* 0x001fea0003c3ffff */
.L_x_38:
[----:B------:R-:W-:-:S00]  /*17f0*/  BRA `(.L_x_38) ;  /* 0xfffffffc00fc7947 */ /* 0x000fc0000383ffff */
[----:B------:R-:W-:-:S00]  /*1800*/  NOP ;  /* 0x0000000000007918 */ /* 0x000fc00000000000 */
[----:B------:R-:W-:-:S00]  /*1810*/  NOP ;  /* 0x0000000000007918 */ /* 0x000fc00000000000 */
[----:B------:R-:W-:-:S00]  /*1820*/  NOP ;  /* 0x0000000000007918 */ /* 0x000fc00000000000 */
[----:B------:R-:W-:-:S00]  /*1830*/  NOP ;  /* 0x0000000000007918 */ /* 0x000fc00000000000 */
[----:B------:R-:W-:-:S00]  /*1840*/  NOP ;  /* 0x0000000000007918 */ /* 0x000fc00000000000 */
[----:B------:R-:W-:-:S00]  /*1850*/  NOP ;  /* 0x0000000000007918 */ /* 0x000fc00000000000 */
[----:B------:R-:W-:-:S00]  /*1860*/  NOP ;  /* 0x0000000000007918 */ /* 0x000fc00000000000 */
[----:B------:R-:W-:-:S00]  /*1870*/  NOP ;  /* 0x0000000000007918 */ /* 0x000fc00000000000 */
.L_x_78:


//--------------------- .text._Z31fused_layernorm_residual_kernelIfEvPKT_S2_S2_S2_PS0_if --------------------------
	.section	.text._Z31fused_layernorm_residual_kernelIfEvPKT_S2_S2_S2_PS0_if,"ax",@progbits
	.align	128
        .global         _Z31fused_layernorm_residual_kernelIfEvPKT_S2_S2_S2_PS0_if
        .type           _Z31fused_layernorm_residual_kernelIfEvPKT_S2_S2_S2_PS0_if,@function
        .size           _Z31fused_layernorm_residual_kernelIfEvPKT_S2_S2_S2_PS0_if,(.L_x_79 - _Z31fused_layernorm_residual_kernelIfEvPKT_S2_S2_S2_PS0_if)
        .other          _Z31fused_layernorm_residual_kernelIfEvPKT_S2_S2_S2_PS0_if,@"STO_CUDA_ENTRY STV_DEFAULT"
_Z31fused_layernorm_residual_kernelIfEvPKT_S2_S2_S2_PS0_if:
.text._Z31fused_layernorm_residual_kernelIfEvPKT_S2_S2_S2_PS0_if:
        /* <DEDUP_REMOVED lines=15> */
.L_x_41:
[----:B------:R-:W-:-:S06]  /*00f0*/  IMAD.WIDE R8, R3, 0x4, R4 ;  /* 0x0000000403087825 */ /* 0x000fcc00078e0204 */
[----:B------:R-:W2:Y:S01]  /*0100*/  LDG.E.CONSTANT R9, desc[UR6][R8.64] ;  /* 0x0000000608097981 */ /* 0x000ea2000c1e9900 */
[----:B0-----:R-:W-:-:S05]  /*0110*/  IMAD.IADD R3, R10, 0x1, R3 ;  /* 0x000000010a037824 */ /* 0x001fca00078e0203 */
[----:B------:R-:W-:Y:S01]  /*0120*/  ISETP.GE.AND P0, PT, R3, R6, PT ;  /* 0x000000060300720c */ /* 0x000fe20003f06270 */
[----:B--2---:R-:W-:-:S12]  /*0130*/  FADD R0, R9, R0 ;  /* 0x0000000009007221 */ /* 0x004fd80000000000 */
[----:B------:R-:W-:Y:S05]  /*0140*/  @!P0 BRA `(.L_x_41) ;  /* 0xfffffffc00e88947 */ /* 0x000fea000383ffff */
.L_x_40:
[----:B------:R-:W-:Y:S05]  /*0150*/  BSYNC.RECONVERGENT B0 ;  /* 0x0000000000007941 */ /* 0x000fea0003800200 */
.L_x_39:
[----:B------:R-:W0:Y:S01]  /*0160*/  SHFL.DOWN PT, R3, R0, 0x10, 0x1f ;  /* 0x0a001f0000037f89 */ /* 0x000e2200000e0000 */
[----:B------:R-:W1:Y:S01]  /*0170*/  S2UR UR5, SR_CgaCtaId ;  /* 0x00000000000579c3 */ /* 0x000e620000008800 */
[----:B------:R-:W-:Y:S01]  /*0180*/  UMOV UR4, 0x400 ;  /* 0x0000040000047882 */ /* 0x000fe20000000000 */
[----:B0-----:R-:W-:Y:S01]  /*0190*/  FADD R3, R3, R0 ;  /* 0x0000000003037221 */ /* 0x001fe20000000000 */
[----:B-1----:R-:W-:Y:S01]  /*01a0*/  ULEA UR4, UR5, UR4, 0x18 ;  /* 0x0000000405047291 */ /* 0x002fe2000f8ec0ff */
[----:B------:R-:W-:-:S03]  /*01b0*/  SHF.R.U32.HI R0, RZ, 0x3, R7 ;  /* 0x00000003ff007819 */ /* 0x000fc60000011607 */
[----:B------:R-:W0:Y:S02]  /*01c0*/  SHFL.DOWN PT, R8, R3, 0x8, 0x1f ;  /* 0x09001f0003087f89 */ /* 0x000e2400000e0000 */
[----:B------:R-:W-:Y:S02]  /*01d0*/  IMAD.U32 R12, RZ, RZ, UR4 ;  /* 0x00000004ff0c7e24 */ /* 0x000fe4000f8e00ff */
[----:B0-----:R-:W-:Y:S01]  /*01e0*/  FADD R9, R3, R8 ;  /* 0x0000000803097221 */ /* 0x001fe20000000000 */
[----:B------:R-:W-:-:S04]  /*01f0*/  LOP3.LUT R3, R0, 0x7c, RZ, 0xc0, !PT ;  /* 0x0000007c00037812 */ /* 0x000fc800078ec0ff */
[----:B------:R-:W0:Y:S02]  /*0200*/  SHFL.DOWN PT, R8, R9, 0x4, 0x1f ;  /* 0x08801f0009087f89 */ /* 0x000e2400000e0000 */
[----:B0-----:R-:W-:Y:S01]  /*0210*/  FADD R10, R9, R8 ;  /* 0x00000008090a7221 */ /* 0x001fe20000000000 */
[----:B------:R-:W-:Y:S02]  /*0220*/  LOP3.LUT P0, R8, R7, 0x1f, RZ, 0xc0, !PT ;  /* 0x0000001f07087812 */ /* 0x000fe4000780c0ff */
[----:B------:R-:W-:Y:S02]  /*0230*/  IADD3 R9, PT, PT, R3, R12, RZ ;  /* 0x0000000c03097210 */ /* 0x000fe40007ffe0ff */
[----:B------:R-:W0:Y:S02]  /*0240*/  SHFL.DOWN PT, R11, R10, 0x2, 0x1f ;  /* 0x08401f000a0b7f89 */ /* 0x000e2400000e0000 */
[----:B0-----:R-:W-:Y:S01]  /*0250*/  FADD R11, R10, R11 ;  /* 0x0000000b0a0b7221 */ /* 0x001fe20000000000 */
[----:B------:R-:W-:-:S04]  /*0260*/  IMAD R10, R7, 0x4, R12 ;  /* 0x00000004070a7824 */ /* 0x000fc800078e020c */
        /* <DEDUP_REMOVED lines=23> */
.L_x_59:
        /* <DEDUP_REMOVED lines=14> */
[----:B01----:R-:W-:Y:S05]  /*04c0*/  CALL.REL.NOINC `($__internal_1_$__cuda_sm3x_div_rn_noftz_f32_slowpath) ;  /* 0x0000000c00147944 */ /* 0x003fea0003c00000 */
[----:B------:R-:W-:-:S07]  /*04d0*/  MOV R11, R0 ;  /* 0x00000000000b7202 */ /* 0x000fce0000000f00 */
.L_x_45:
[----:B------:R-:W-:Y:S05]  /*04e0*/  BSYNC.RECONVERGENT B0 ;  /* 0x0000000000007941 */ /* 0x000fea0003800200 */
.L_x_44:
[----:B------:R-:W2:Y:S01]  /*04f0*/  S2UR UR5, SR_CgaCtaId ;  /* 0x00000000000579c3 */ /* 0x000ea20000008800 */
[----:B------:R-:W-:Y:S02]  /*0500*/  UMOV UR4, 0x400 ;  /* 0x0000040000047882 */ /* 0x000fe40000000000 */
[----:B--2---:R-:W-:-:S06]  /*0510*/  ULEA UR4, UR5, UR4, 0x18 ;  /* 0x0000000405047291 */ /* 0x004fcc000f8ec0ff */
[----:B------:R-:W-:-:S05]  /*0520*/  IMAD.U32 R12, RZ, RZ, UR4 ;  /* 0x00000004ff0c7e24 */ /* 0x000fca000f8e00ff */
[----:B------:R2:W-:Y:S02]  /*0530*/  STS [R12], R11 ;  /* 0x0000000b0c007388 */ /* 0x0005e40000000800 */
.L_x_42:
[----:B------:R-:W-:Y:S05]  /*0540*/  WARPSYNC.ALL ;  /* 0x0000000000007948 */ /* 0x000fea0003800000 */
[----:B------:R-:W-:Y:S01]  /*0550*/  BAR.SYNC.DEFER_BLOCKING 0x0 ;  /* 0x0000000000007b1d */ /* 0x000fe20000010000 */
[----:B------:R-:W-:-:S07]  /*0560*/  IMAD.MOV.U32 R3, RZ, RZ, RZ ;  /* 0x000000ffff037224 */ /* 0x000fce00078e00ff */
[----:B------:R-:W3:Y:S01]  /*0570*/  LDC R0, c[0x0][0x3a8] ;  /* 0x0000ea00ff007b82 */ /* 0x000ee20000000800 */
[----:B------:R-:W-:Y:S01]  /*0580*/  BSSY.RECONVERGENT B0, `(.L_x_46) ;  /* 0x000000e000007945 */ /* 0x000fe20003800200 */
[----:B------:R4:W0:Y:S01]  /*0590*/  LDS R6, [R12] ;  /* 0x000000000c067984 */ /* 0x0008220000000800 */
[----:B---3--:R-:W-:-:S13]  /*05a0*/  ISETP.GE.AND P0, PT, R7, R0, PT ;  /* 0x000000000700720c */ /* 0x008fda0003f06270 */
[----:B0---4-:R-:W-:Y:S05]  /*05b0*/  @P0 BRA `(.L_x_47) ;  /* 0x0000000000280947 */ /* 0x011fea0003800000 */
[----:B------:R-:W0:Y:S01]  /*05c0*/  LDC R18, c[0x0][0x360] ;  /* 0x0000d800ff127b82 */ /* 0x000e220000000800 */
[----:B------:R-:W-:Y:S02]  /*05d0*/  HFMA2 R3, -RZ, RZ, 0, 0 ;  /* 0x00000000ff037431 */ /* 0x000fe400000001ff */
[----:B--2---:R-:W-:-:S07]  /*05e0*/  IMAD.MOV.U32 R11, RZ, RZ, R7 ;  /* 0x000000ffff0b7224 */ /* 0x004fce00078e0007 */
.L_x_48:
[----:B------:R-:W-:-:S06]  /*05f0*/  IMAD.WIDE R14, R11, 0x4, R4 ;  /* 0x000000040b0e7825 */ /* 0x000fcc00078e0204 */
[----:B------:R-:W1:Y:S01]  /*0600*/  LDG.E.CONSTANT R15, desc[UR6][R14.64] ;  /* 0x000000060e0f7981 */ /* 0x000e62000c1e9900 */
[----:B0-----:R-:W-:-:S04]  /*0610*/  IADD3 R11, PT, PT, R18, R11, RZ ;  /* 0x0000000b120b7210 */ /* 0x001fc80007ffe0ff */
[----:B------:R-:W-:Y:S01]  /*0620*/  ISETP.GE.AND P0, PT, R11, R0, PT ;  /* 0x000000000b00720c */ /* 0x000fe20003f06270 */
[----:B-1----:R-:W-:-:S04]  /*0630*/  FADD R16, -R6, R15 ;  /* 0x0000000f06107221 */ /* 0x002fc80000000100 */
[----:B------:R-:W-:-:S08]  /*0640*/  FFMA R3, R16, R16, R3 ;  /* 0x0000001010037223 */ /* 0x000fd00000000003 */
[----:B------:R-:W-:Y:S05]  /*0650*/  @!P0 BRA `(.L_x_48) ;  /* 0xfffffffc00e48947 */ /* 0x000fea000383ffff */
.L_x_47:
[----:B------:R-:W-:Y:S05]  /*0660*/  BSYNC.RECONVERGENT B0 ;  /* 0x0000000000007941 */ /* 0x000fea0003800200 */
.L_x_46:
        /* <DEDUP_REMOVED lines=32> */
.L_x_65:
        /* <DEDUP_REMOVED lines=13> */
[----:B------:R-:W-:Y:S01]  /*0940*/  MOV R0, R14 ;  /* 0x0000000e00007202 */ /* 0x000fe20000000f00 */
[----:B------:R-:W-:Y:S01]  /*0950*/  IMAD.MOV.U32 R3, RZ, RZ, R9 ;  /* 0x000000ffff037224 */ /* 0x000fe200078e0009 */
[----:B------:R-:W-:-:S07]  /*0960*/  MOV R12, 0x980 ;  /* 0x00000980000c7802 */ /* 0x000fce0000000f00 */
[----:B0-----:R-:W-:Y:S05]  /*0970*/  CALL.REL.NOINC `($__internal_1_$__cuda_sm3x_div_rn_noftz_f32_slowpath) ;  /* 0x0000000400e87944 */ /* 0x001fea0003c00000 */
[----:B------:R-:W-:-:S07]  /*0980*/  MOV R3, R0 ;  /* 0x0000000000037202 */ /* 0x000fce0000000f00 */
.L_x_52:
[----:B------:R-:W-:Y:S05]  /*0990*/  BSYNC.RECONVERGENT B0 ;  /* 0x0000000000007941 */ /* 0x000fea0003800200 */
.L_x_51:
[----:B------:R-:W1:Y:S01]  /*09a0*/  S2UR UR5, SR_CgaCtaId ;  /* 0x00000000000579c3 */ /* 0x000e620000008800 */
[----:B------:R-:W-:Y:S02]  /*09b0*/  UMOV UR4, 0x400 ;  /* 0x0000040000047882 */ /* 0x000fe40000000000 */
[----:B-1----:R-:W-:-:S06]  /*09c0*/  ULEA UR4, UR5, UR4, 0x18 ;  /* 0x0000000405047291 */ /* 0x002fcc000f8ec0ff */
[----:B------:R-:W-:-:S05]  /*09d0*/  IMAD.U32 R12, RZ, RZ, UR4 ;  /* 0x00000004ff0c7e24 */ /* 0x000fca000f8e00ff */
[----:B------:R1:W-:Y:S02]  /*09e0*/  STS [R12+0x4], R3 ;  /* 0x000004030c007388 */ /* 0x0003e40000000800 */
.L_x_49:
        /* <DEDUP_REMOVED lines=17> */
.L_x_53:
[----:B------:R-:W-:Y:S01]  /*0b00*/  SHF.R.S32.HI R15, RZ, 0x1f, R7 ;  /* 0x0000001fff0f7819 */ /* 0x000fe20000011407 */
[----:B------:R-:W-:Y:S01]  /*0b10*/  IMAD.WIDE R12, R7, 0x4, R4 ;  /* 0x00000004070c7825 */ /* 0x000fe200078e0204 */
[----:B------:R-:W-:-:S04]  /*0b20*/  IADD3 R22, P0, PT, R2, R7, RZ ;  /* 0x0000000702167210 */ /* 0x000fc80007f1e0ff */
[----:B------:R-:W-:Y:S01]  /*0b30*/  LEA.HI.X.SX32 R15, R2, R15, 0x1, P0 ;  /* 0x0000000f020f7211 */ /* 0x000fe200000f0eff */
[----:B------:R2:W3:Y:S01]  /*0b40*/  LDG.E.CONSTANT R13, desc[UR6][R12.64] ;  /* 0x000000060c0d7981 */ /* 0x0004e2000c1e9900 */
[C---:B------:R-:W-:Y:S01]  /*0b50*/  SHF.L.U32 R21, R22.reuse, 0x2, RZ ;  /* 0x0000000216157819 */ /* 0x040fe200000006ff */
[----:B-1----:R-:W-:Y:S01]  /*0b60*/  IMAD.WIDE R18, R7, 0x4, R8 ;  /* 0x0000000407127825 */ /* 0x002fe200078e0208 */
[----:B------:R-:W-:Y:S02]  /*0b70*/  SHF.L.U64.HI R22, R22, 0x2, R15 ;  /* 0x0000000216167819 */ /* 0x000fe4000001020f */
[----:B------:R-:W-:Y:S01]  /*0b80*/  IADD3 R14, P0, PT, R21, UR8, RZ ;  /* 0x00000008150e7c10 */ /* 0x000fe2000ff1e0ff */
[----:B0-----:R-:W-:Y:S02]  /*0b90*/  IMAD.WIDE R16, R7, 0x4, R10 ;  /* 0x0000000407107825 */ /* 0x001fe400078e020a */
[----:B------:R-:W4:Y:S01]  /*0ba0*/  LDG.E.CONSTANT R19, desc[UR6][R18.64] ;  /* 0x0000000612137981 */ /* 0x000f22000c1e9900 */
[----:B------:R-:W-:-:S03]  /*0bb0*/  IADD3.X R15, PT, PT, R22, UR9, RZ, P0, !PT ;  /* 0x00000009160f7c10 */ /* 0x000fc600087fe4ff */
[----:B------:R-:W4:Y:S04]  /*0bc0*/  LDG.E.CONSTANT R17, desc[UR6][R16.64] ;  /* 0x0000000610117981 */ /* 0x000f28000c1e9900 */
[----:B------:R-:W5:Y:S01]  /*0bd0*/  LDG.E.CONSTANT R15, desc[UR6][R14.64] ;  /* 0x000000060e0f7981 */ /* 0x000f62000c1e9900 */
[----:B--2---:R-:W-:Y:S01]  /*0be0*/  IADD3 R12, P0, PT, R21, UR10, RZ ;  /* 0x0000000a150c7c10 */ /* 0x004fe2000ff1e0ff */
[----:B------:R-:W-:Y:S02]  /*0bf0*/  VIADD R7, R7, UR4 ;  /* 0x0000000407077c36 */ /* 0x000fe40008000000 */
[----:B---3--:R-:W-:-:S04]  /*0c00*/  FADD R20, -R6, R13 ;  /* 0x0000000d06147221 */ /* 0x008fc80000000100 */
[----:B------:R-:W-:Y:S01]  /*0c10*/  FMUL R20, R3, R20 ;  /* 0x0000001403147220 */ /* 0x000fe20000400000 */
[----:B------:R-:W-:-:S03]  /*0c20*/  IADD3.X R13, PT, PT, R22, UR11, RZ, P0, !PT ;  /* 0x0000000b160d7c10 */ /* 0x000fc600087fe4ff */
[----:B----4-:R-:W-:-:S04]  /*0c30*/  FFMA R20, R20, R19, R17 ;  /* 0x0000001314147223 */ /* 0x010fc80000000011 */
[----:B-----5:R-:W-:-:S05]  /*0c40*/  FADD R21, R20, R15 ;  /* 0x0000000f14157221 */ /* 0x020fca0000000000 */
[----:B------:R2:W-:Y:S01]  /*0c50*/  STG.E desc[UR6][R12.64], R21 ;  /* 0x000000150c007986 */ /* 0x0005e2000c101906 */
[----:B------:R-:W-:-:S13]  /*0c60*/  ISETP.GE.AND P0, PT, R7, R0, PT ;  /* 0x000000000700720c */ /* 0x000fda0003f06270 */
[----:B--2---:R-:W-:Y:S05]  /*0c70*/  @!P0 BRA `(.L_x_53) ;  /* 0xfffffffc00a08947 */ /* 0x004fea000383ffff */
[----:B------:R-:W-:Y:S05]  /*0c80*/  EXIT ;  /* 0x000000000000794d */ /* 0x000fea0003800000 */
.L_x_43:
[----:B------:R-:W-:Y:S01]  /*0c90*/  HFMA2 R20, -RZ, RZ, 0, 1.847743988037109375e-06 ;  /* 0x0000001fff147431 */ /* 0x000fe200000001ff */
[----:B-1----:R-:W-:Y:S01]  /*0ca0*/  MOV R18, R0 ;  /* 0x0000000000127202 */ /* 0x002fe20000000f00 */
[----:B------:R-:W-:Y:S02]  /*0cb0*/  IMAD.MOV.U32 R17, RZ, RZ, 0x10 ;  /* 0x00000010ff117424 */ /* 0x000fe400078e00ff */
[----:B------:R-:W-:-:S07]  /*0cc0*/  IMAD.MOV.U32 R15, RZ, RZ, -0x1 ;  /* 0xffffffffff0f7424 */ /* 0x000fce00078e00ff */
[----:B0-----:R-:W-:Y:S05]  /*0cd0*/  WARPSYNC.COLLECTIVE R15, `(.L_x_54) ;  /* 0x000000000f087348 */ /* 0x001fea0003c00000 */
[----:B------:R1:W2:Y:S02]  /*0ce0*/  SHFL.DOWN P0, R13, R18, R17, R20 ;  /* 0x08000011120d7389 */ /* 0x0002a40000000014 */
[----:B012---:R-:W-:Y:S05]  /*0cf0*/  ENDCOLLECTIVE ;  /* 0x000000000000791b */ /* 0x007fea0003800000 */
.L_x_54:
[----:B------:R-:W-:Y:S01]  /*0d00*/  HFMA2 R17, -RZ, RZ, 0, 4.76837158203125e-07 ;  /* 0x00000008ff117431 */ /* 0x000fe200000001ff */
[----:B------:R-:W-:-:S05]  /*0d10*/  MOV R3, R13 ;  /* 0x0000000d00037202 */ /* 0x000fca0000000f00 */
[----:B------:R-:W-:-:S04]  /*0d20*/  FADD R3, R3, R0 ;  /* 0x0000000003037221 */ /* 0x000fc80000000000 */
[----:B------:R-:W-:-:S07]  /*0d30*/  IMAD.MOV.U32 R18, RZ, RZ, R3 ;  /* 0x000000ffff127224 */ /* 0x000fce00078e0003 */
[----:B------:R-:W-:Y:S05]  /*0d40*/  WARPSYNC.COLLECTIVE R15, `(.L_x_55) ;  /* 0x000000000f087348 */ /* 0x000fea0003c00000 */
[----:B------:R0:W1:Y:S02]  /*0d50*/  SHFL.DOWN P0, R13, R18, R17, R20 ;  /* 0x08000011120d7389 */ /* 0x0000640000000014 */
[----:B01----:R-:W-:Y:S05]  /*0d60*/  ENDCOLLECTIVE ;  /* 0x000000000000791b */ /* 0x003fea0003800000 */
.L_x_55:
[----:B------:R-:W-:Y:S02]  /*0d70*/  IMAD.MOV.U32 R17, RZ, RZ, 0x4 ;  /* 0x00000004ff117424 */ /* 0x000fe400078e00ff */
[----:B------:R-:W-:-:S04]  /*0d80*/  IMAD.MOV.U32 R14, RZ, RZ, R13 ;  /* 0x000000ffff0e7224 */ /* 0x000fc800078e000d */
[----:B------:R-:W-:-:S05]  /*0d90*/  FADD R14, R3, R14 ;  /* 0x0000000e030e7221 */ /* 0x000fca0000000000 */
[----:B------:R-:W-:-:S07]  /*0da0*/  MOV R18, R14 ;  /* 0x0000000e00127202 */ /* 0x000fce0000000f00 */
[----:B------:R-:W-:Y:S05]  /*0db0*/  WARPSYNC.COLLECTIVE R15, `(.L_x_56) ;  /* 0x000000000f087348 */ /* 0x000fea0003c00000 */
[----:B------:R0:W1:Y:S02]  /*0dc0*/  SHFL.DOWN P0, R13, R18, R17, R20 ;  /* 0x08000011120d7389 */ /* 0x0000640000000014 */
[----:B01----:R-:W-:Y:S05]  /*0dd0*/  ENDCOLLECTIVE ;  /* 0x000000000000791b */ /* 0x003fea0003800000 */
.L_x_56:
[----:B------:R-:W-:Y:S01]  /*0de0*/  HFMA2 R17, -RZ, RZ, 0, 1.1920928955078125e-07 ;  /* 0x00000002ff117431 */ /* 0x000fe200000001ff */
[----:B------:R-:W-:-:S05]  /*0df0*/  MOV R11, R13 ;  /* 0x0000000d000b7202 */ /* 0x000fca0000000f00 */
[----:B------:R-:W-:-:S04]  /*0e00*/  FADD R11, R14, R11 ;  /* 0x0000000b0e0b7221 */ /* 0x000fc80000000000 */
[----:B------:R-:W-:-:S07]  /*0e10*/  IMAD.MOV.U32 R18, RZ, RZ, R11 ;  /* 0x000000ffff127224 */ /* 0x000fce00078e000b */
[----:B------:R-:W-:Y:S05]  /*0e20*/  WARPSYNC.COLLECTIVE R15, `(.L_x_57) ;  /* 0x000000000f087348 */ /* 0x000fea0003c00000 */
[----:B------:R0:W1:Y:S02]  /*0e30*/  SHFL.DOWN P0, R13, R18, R17, R20 ;  /* 0x08000011120d7389 */ /* 0x0000640000000014 */
[----:B01----:R-:W-:Y:S05]  /*0e40*/  ENDCOLLECTIVE ;  /* 0x000000000000791b */ /* 0x003fea0003800000 */
.L_x_57:
[----:B------:R-:W-:Y:S02]  /*0e50*/  IMAD.MOV.U32 R17, RZ, RZ, 0x1 ;  /* 0x00000001ff117424 */ /* 0x000fe400078e00ff */
[----:B------:R-:W-:-:S04]  /*0e60*/  IMAD.MOV.U32 R16, RZ, RZ, R13 ;  /* 0x000000ffff107224 */ /* 0x000fc800078e000d */
[----:B------:R-:W-:-:S05]  /*0e70*/  FADD R16, R11, R16 ;  /* 0x000000100b107221 */ /* 0x000fca0000000000 */
[----:B------:R-:W-:-:S07]  /*0e80*/  MOV R18, R16 ;  /* 0x0000001000127202 */ /* 0x000fce0000000f00 */
[----:B------:R-:W-:Y:S05]  /*0e90*/  WARPSYNC.COLLECTIVE R15, `(.L_x_58) ;  /* 0x000000000f087348 */ /* 0x000fea0003c00000 */
[----:B------:R0:W1:Y:S02]  /*0ea0*/  SHFL.DOWN P0, R13, R18, R17, R20 ;  /* 0x08000011120d7389 */ /* 0x0000640000000014 */
[----:B01----:R-:W-:Y:S05]  /*0eb0*/  ENDCOLLECTIVE ;  /* 0x000000000000791b */ /* 0x003fea0003800000 */
.L_x_58:
[----:B------:R-:W-:Y:S05]  /*0ec0*/  BRA `(.L_x_59) ;  /* 0xfffffff400447947 */ /* 0x000fea000383ffff */
.L_x_50:
[----:B------:R-:W-:Y:S01]  /*0ed0*/  HFMA2 R20, -RZ, RZ, 0, 1.847743988037109375e-06 ;  /* 0x0000001fff147431 */ /* 0x000fe200000001ff */
[----:B-1----:R-:W-:Y:S01]  /*0ee0*/  MOV R18, R3 ;  /* 0x0000000300127202 */ /* 0x002fe20000000f00 */
[----:B------:R-:W-:Y:S02]  /*0ef0*/  IMAD.MOV.U32 R17, RZ, RZ, 0x10 ;  /* 0x00000010ff117424 */ /* 0x000fe400078e00ff */
[----:B------:R-:W-:-:S07]  /*0f00*/  IMAD.MOV.U32 R15, RZ, RZ, -0x1 ;  /* 0xffffffffff0f7424 */ /* 0x000fce00078e00ff */
[----:B0-----:R-:W-:Y:S05]  /*0f10*/  WARPSYNC.COLLECTIVE R15, `(.L_x_60) ;  /* 0x000000000f087348 */ /* 0x001fea0003c00000 */
[----:B------:R1:W2:Y:S02]  /*0f20*/  SHFL.DOWN P0, R13, R18, R17, R20 ;  /* 0x08000011120d7389 */ /* 0x0002a40000000014 */
[----:B012---:R-:W-:Y:S05]  /*0f30*/  ENDCOLLECTIVE ;  /* 0x000000000000791b */ /* 0x007fea0003800000 */
.L_x_60:
[----:B------:R-:W-:Y:S01]  /*0f40*/  HFMA2 R17, -RZ, RZ, 0, 4.76837158203125e-07 ;  /* 0x00000008ff117431 */ /* 0x000fe200000001ff */
[----:B------:R-:W-:-:S05]  /*0f50*/  MOV R8, R13 ;  /* 0x0000000d00087202 */ /* 0x000fca0000000f00 */
[----:B------:R-:W-:-:S04]  /*0f60*/  FADD R8, R8, R3 ;  /* 0x0000000308087221 */ /* 0x000fc80000000000 */
[----:B------:R-:W-:-:S07]  /*0f70*/  IMAD.MOV.U32 R18, RZ, RZ, R8 ;  /* 0x000000ffff127224 */ /* 0x000fce00078e0008 */
[----:B------:R-:W-:Y:S05]  /*0f80*/  WARPSYNC.COLLECTIVE R15, `(.L_x_61) ;  /* 0x000000000f087348 */ /* 0x000fea0003c00000 */
[----:B------:R0:W1:Y:S02]  /*0f90*/  SHFL.DOWN P0, R13, R18, R17, R20 ;  /* 0x08000011120d7389 */ /* 0x0000640000000014 */
[----:B01----:R-:W-:Y:S05]  /*0fa0*/  ENDCOLLECTIVE ;  /* 0x000000000000791b */ /* 0x003fea0003800000 */
.L_x_61:
[----:B------:R-:W-:Y:S02]  /*0fb0*/  IMAD.MOV.U32 R17, RZ, RZ, 0x4 ;  /* 0x00000004ff117424 */ /* 0x000fe400078e00ff */
[----:B------:R-:W-:-:S04]  /*0fc0*/  IMAD.MOV.U32 R9, RZ, RZ, R13 ;  /* 0x000000ffff097224 */ /* 0x000fc800078e000d */
[----:B------:R-:W-:-:S05]  /*0fd0*/  FADD R9, R8, R9 ;  /* 0x0000000908097221 */ /* 0x000fca0000000000 */
[----:B------:R-:W-:-:S07]  /*0fe0*/  MOV R18, R9 ;  /* 0x0000000900127202 */ /* 0x000fce0000000f00 */
[----:B------:R-:W-:Y:S05]  /*0ff0*/  WARPSYNC.COLLECTIVE R15, `(.L_x_62) ;  /* 0x000000000f087348 */ /* 0x000fea0003c00000 */
[----:B------:R0:W1:Y:S02]  /*1000*/  SHFL.DOWN P0, R13, R18, R17, R20 ;  /* 0x08000011120d7389 */ /* 0x0000640000000014 */
[----:B01----:R-:W-:Y:S05]  /*1010*/  ENDCOLLECTIVE ;  /* 0x000000000000791b */ /* 0x003fea0003800000 */
.L_x_62:
[----:B------:R-:W-:Y:S01]  /*1020*/  HFMA2 R17, -RZ, RZ, 0, 1.1920928955078125e-07 ;  /* 0x00000002ff117431 */ /* 0x000fe200000001ff */
[----:B------:R-:W-:-:S05]  /*1030*/  MOV R10, R13 ;  /* 0x0000000d000a7202 */ /* 0x000fca0000000f00 */
[----:B------:R-:W-:-:S04]  /*1040*/  FADD R10, R9, R10 ;  /* 0x0000000a090a7221 */ /* 0x000fc80000000000 */
[----:B------:R-:W-:-:S07]  /*1050*/  IMAD.MOV.U32 R18, RZ, RZ, R10 ;  /* 0x000000ffff127224 */ /* 0x000fce00078e000a */
[----:B------:R-:W-:Y:S05]  /*1060*/  WARPSYNC.COLLECTIVE R15, `(.L_x_63) ;  /* 0x000000000f087348 */ /* 0x000fea0003c00000 */
[----:B------:R0:W1:Y:S02]  /*1070*/  SHFL.DOWN P0, R13, R18, R17, R20 ;  /* 0x08000011120d7389 */ /* 0x0000640000000014 */
[----:B01----:R-:W-:Y:S05]  /*1080*/  ENDCOLLECTIVE ;  /* 0x000000000000791b */ /* 0x003fea0003800000 */
.L_x_63:
[----:B------:R-:W-:Y:S02]  /*1090*/  IMAD.MOV.U32 R17, RZ, RZ, 0x1 ;  /* 0x00000001ff117424 */ /* 0x000fe400078e00ff */
[----:B------:R-:W-:-:S04]  /*10a0*/  IMAD.MOV.U32 R11, RZ, RZ, R13 ;  /* 0x000000ffff0b7224 */ /* 0x000fc800078e000d */
[----:B------:R-:W-:-:S05]  /*10b0*/  FADD R11, R10, R11 ;  /* 0x0000000b0a0b7221 */ /* 0x000fca0000000000 */
[----:B------:R-:W-:-:S07]  /*10c0*/  MOV R18, R11 ;  /* 0x0000000b00127202 */ /* 0x000fce0000000f00 */
[----:B------:R-:W-:Y:S05]  /*10d0*/  WARPSYNC.COLLECTIVE R15, `(.L_x_64) ;  /* 0x000000000f087348 */ /* 0x000fea0003c00000 */
[----:B------:R0:W1:Y:S02]  /*10e0*/  SHFL.DOWN P0, R13, R18, R17, R20 ;  /* 0x08000011120d7389 */ /* 0x0000640000000014 */
[----:B01----:R-:W-:Y:S05]  /*10f0*/  ENDCOLLECTIVE ;  /* 0x000000000000791b */ /* 0x003fea0003800000 */
.L_x_64:
[----:B------:R-:W-:Y:S01]  /*1100*/  MOV R14, R13 ;  /* 0x0000000d000e7202 */ /* 0x000fe20000000f00 */
[----:B------:R-:W-:Y:S06]  /*1110*/  BRA `(.L_x_65) ;  /* 0xfffffff400d47947 */ /* 0x000fec000383ffff */
        .weak           $__internal_1_$__cuda_sm3x_div_rn_noftz_f32_slowpath
        .type           $__internal_1_$__cuda_sm3x_div_rn_noftz_f32_slowpath,@function
        .size           $__internal_1_$__cuda_sm3x_div_rn_noftz_f32_slowpath,(.L_x_79 - $__internal_1_$__cuda_sm3x_div_rn_noftz_f32_slowpath)
$__internal_1_$__cuda_sm3x_div_rn_noftz_f32_slowpath:
[----:B------:R-:W-:Y:S01]  /*1120*/  SHF.R.U32.HI R13, RZ, 0x17, R3 ;  /* 0x00000017ff0d7819 */ /* 0x000fe20000011603 */
[----:B------:R-:W-:Y:S01]  /*1130*/  BSSY.RECONVERGENT B1, `(.L_x_66) ;  /* 0x0000062000017945 */ /* 0x000fe20003800200 */
[----:B------:R-:W-:Y:S02]  /*1140*/  SHF.R.U32.HI R11, RZ, 0x17, R0 ;  /* 0x00000017ff0b7819 */ /* 0x000fe40000011600 */
[----:B------:R-:W-:Y:S02]  /*1150*/  LOP3.LUT R13, R13, 0xff, RZ, 0xc0, !PT ;  /* 0x000000ff0d0d7812 */ /* 0x000fe400078ec0ff */
[----:B------:R-:W-:-:S03]  /*1160*/  LOP3.LUT R16, R11, 0xff, RZ, 0xc0, !PT ;  /* 0x000000ff0b107812 */ /* 0x000fc600078ec0ff */
[----:B------:R-:W-:Y:S01]  /*1170*/  VIADD R15, R13, 0xffffffff ;  /* 0xffffffff0d0f7836 */ /* 0x000fe20000000000 */
[----:B------:R-:W-:-:S04]  /*1180*/  IADD3 R14, PT, PT, R16, -0x1, RZ ;  /* 0xffffffff100e7810 */ /* 0x000fc80007ffe0ff */
[----:B------:R-:W-:-:S04]  /*1190*/  ISETP.GT.U32.AND P0, PT, R15, 0xfd, PT ;  /* 0x000000fd0f00780c */ /* 0x000fc80003f04070 */
[----:B------:R-:W-:-:S13]  /*11a0*/  ISETP.GT.U32.OR P0, PT, R14, 0xfd, P0 ;  /* 0x000000fd0e00780c */ /* 0x000fda0000704470 */
[----:B------:R-:W-:Y:S01]  /*11b0*/  @!P0 IMAD.MOV.U32 R11, RZ, RZ, RZ ;  /* 0x000000ffff0b8224 */ /* 0x000fe200078e00ff */
        /* <DEDUP_REMOVED lines=19> */
[----:B------:R-:W-:Y:S01]  /*12f0*/  @P0 MOV R11, RZ ;  /* 0x000000ff000b0202 */ /* 0x000fe20000000f00 */
[----:B------:R-:W-:Y:S02]  /*1300*/  @!P0 IMAD.MOV.U32 R11, RZ, RZ, -0x40 ;  /* 0xffffffc0ff0b8424 */ /* 0x000fe400078e00ff */
[----:B------:R-:W-:Y:S01]  /*1310*/  @!P0 FFMA R0, R0, 1.84467440737095516160e+19, RZ ;  /* 0x5f80000000008823 */ /* 0x000fe200000000ff */
[----:B------:R-:W-:Y:S02]  /*1320*/  @!P1 FFMA R3, R3, 1.84467440737095516160e+19, RZ ;  /* 0x5f80000003039823 */ /* 0x000fe400000000ff */
[----:B------:R-:W-:-:S07]  /*1330*/  @!P1 IADD3 R11, PT, PT, R11, 0x40, RZ ;  /* 0x000000400b0b9810 */ /* 0x000fce0007ffe0ff */
.L_x_67:
[----:B------:R-:W-:Y:S01]  /*1340*/  LEA R14, R13, 0xc0800000, 0x17 ;  /* 0xc08000000d0e7811 */ /* 0x000fe200078eb8ff */
[----:B------:R-:W-:Y:S04]  /*1350*/  BSSY.RECONVERGENT B2, `(.L_x_72) ;  /* 0x0000036000027945 */ /* 0x000fe80003800200 */
[----:B------:R-:W-:Y:S01]  /*1360*/  IMAD.IADD R14, R3, 0x1, -R14 ;  /* 0x00000001030e7824 */ /* 0x000fe200078e0a0e */
[----:B------:R-:W-:-:S03]  /*1370*/  IADD3 R3, PT, PT, R16, -0x7f, RZ ;  /* 0xffffff8110037810 */ /* 0x000fc60007ffe0ff */
[----:B------:R0:W1:Y:S01]  /*1380*/  MUFU.RCP R15, R14 ;  /* 0x0000000e000f7308 */ /* 0x0000620000001000 */
[----:B------:R-:W-:Y:S01]  /*1390*/  FADD.FTZ R17, -R14, -RZ ;  /* 0x800000ff0e117221 */ /* 0x000fe20000010100 */
[C---:B------:R-:W-:Y:S01]  /*13a0*/  IMAD R0, R3.reuse, -0x800000, R0 ;  /* 0xff80000003007824 */ /* 0x040fe200078e0200 */
[----:B0-----:R-:W-:-:S05]  /*13b0*/  IADD3 R14, PT, PT, R3, 0x7f, -R13 ;  /* 0x0000007f030e7810 */ /* 0x001fca0007ffe80d */
[----:B------:R-:W-:Y:S02]  /*13c0*/  IMAD.IADD R14, R14, 0x1, R11 ;  /* 0x000000010e0e7824 */ /* 0x000fe400078e020b */
        /* <DEDUP_REMOVED lines=8> */
[----:B------:R-:W-:-:S04]  /*1450*/  LOP3.LUT R3, R3, 0xff, RZ, 0xc0, !PT ;  /* 0x000000ff03037812 */ /* 0x000fc800078ec0ff */
[----:B------:R-:W-:-:S05]  /*1460*/  IADD3 R13, PT, PT, R3, R14, RZ ;  /* 0x0000000e030d7210 */ /* 0x000fca0007ffe0ff */
[----:B------:R-:W-:-:S05]  /*1470*/  VIADD R3, R13, 0xffffffff ;  /* 0xffffffff0d037836 */ /* 0x000fca0000000000 */
        /* <DEDUP_REMOVED lines=15> */
[----:B------:R-:W-:Y:S01]  /*1570*/  IADD3 R16, PT, PT, R13, 0x20, RZ ;  /* 0x000000200d107810 */ /* 0x000fe20007ffe0ff */
[----:B------:R-:W-:Y:S01]  /*1580*/  IMAD.MOV R13, RZ, RZ, -R13 ;  /* 0x000000ffff0d7224 */ /* 0x000fe200078e0a0d */
        /* <DEDUP_REMOVED lines=10> */
[----:B------:R-:W-:-:S04]  /*1630*/  LOP3.LUT R3, R3, R14, RZ, 0xc0, !PT ;  /* 0x0000000e03037212 */ /* 0x000fc800078ec0ff */
[----:B------:R-:W-:-:S04]  /*1640*/  IADD3 R3, PT, PT, R16, R3, RZ ;  /* 0x0000000310037210 */ /* 0x000fc80007ffe0ff */
[----:B------:R-:W-:Y:S01]  /*1650*/  LOP3.LUT R0, R3, R0, RZ, 0xfc, !PT ;  /* 0x0000000003007212 */ /* 0x000fe200078efcff */
[----:B------:R-:W-:Y:S06]  /*1660*/  BRA `(.L_x_75) ;  /* 0x0000000000107947 */ /* 0x000fec0003800000 */
.L_x_74:
[----:B------:R-:W-:-:S04]  /*1670*/  LOP3.LUT R0, R0, 0x80000000, RZ, 0xc0, !PT ;  /* 0x8000000000007812 */ /* 0x000fc800078ec0ff */
[----:B------:R-:W-:Y:S01]  /*1680*/  LOP3.LUT R0, R0, 0x7f800000, RZ, 0xfc, !PT ;  /* 0x7f80000000007812 */ /* 0x000fe200078efcff */
[----:B------:R-:W-:Y:S06]  /*1690*/  BRA `(.L_x_75) ;  /* 0x0000000000047947 */ /* 0x000fec0003800000 */
.L_x_73:
[----:B------:R-:W-:-:S07]  /*16a0*/  IMAD R0, R14, 0x800000, R0 ;  /* 0x008000000e007824 */ /* 0x000fce00078e0200 */
.L_x_75:
[----:B------:R-:W-:Y:S05]  /*16b0*/  BSYNC.RECONVERGENT B2 ;  /* 0x0000000000027941 */ /* 0x000fea0003800200 */
.L_x_72:
[----:B------:R-:W-:Y:S05]  /*16c0*/  BRA `(.L_x_76) ;  /* 0x0000000000207947 */ /* 0x000fea0003800000 */
.L_x_71:
[----:B------:R-:W-:-:S04]  /*16d0*/  LOP3.LUT R0, R3, 0x80000000, R0, 0x48, !PT ;  /* 0x8000000003007812 */ /* 0x000fc800078e4800 */
[----:B------:R-:W-:Y:S01]  /*16e0*/  LOP3.LUT R0, R0, 0x7f800000, RZ, 0xfc, !PT ;  /* 0x7f80000000007812 */ /* 0x000fe200078efcff */
[----:B------:R-:W-:Y:S06]  /*16f0*/  BRA `(.L_x_76) ;  /* 0x0000000000147947 */ /* 0x000fec0003800000 */
.L_x_70:
[----:B------:R-:W-:Y:S01]  /*1700*/  LOP3.LUT R0, R3, 0x80000000, R0, 0x48, !PT ;  /* 0x8000000003007812 */ /* 0x000fe200078e4800 */
[----:B------:R-:W-:Y:S06]  /*1710*/  BRA `(.L_x_76) ;  /* 0x00000000000c7947 */ /* 0x000fec0003800000 */
.L_x_69:
[----:B------:R-:W0:Y:S01]  /*1720*/  MUFU.RSQ R0, -QNAN ;  /* 0xffc0000000007908 */ /* 0x000e220000001400 */
[----:B------:R-:W-:Y:S05]  /*1730*/  BRA `(.L_x_76) ;  /* 0x0000000000047947 */ /* 0x000fea0003800000 */
.L_x_68:
[----:B------:R-:W-:-:S07]  /*1740*/  FADD.FTZ R0, R0, R3 ;  /* 0x0000000300007221 */ /* 0x000fce0000010000 */
.L_x_76:
[----:B------:R-:W-:Y:S05]  /*1750*/  BSYNC.RECONVERGENT B1 ;  /* 0x0000000000017941 */ /* 0x000fea0003800200 */
.L_x_66:
[----:B------:R-:W-:-:S04]  /*1760*/  HFMA2 R13, -RZ, RZ, 0, 0 ;  /* 0x00000000ff0d7431 */ /* 0x000fc800000001ff */
[----:B0-----:R-:W-:Y:S05]  /*1770*/  RET.REL.NODEC R12 `(_Z31fused_layernorm_residual_kernelIfEvPKT_S2_S2_S2_PS0_if) ;  /* 0xffffffe80c207950 */ /* 0x001fea0003c3ffff */
.L_x_77:
        /* <DEDUP_REMOVED lines=16> */
.L_x_79:


//--------------------- .nv.shared._Z31fused_layernorm_residual_kernelI6__halfEvPKT_S3_S3_S3_PS1_if --------------------------
	.section	.nv.shared._Z31fused_layernorm_residual_kernelI6__halfEvPKT_S3_S3_S3_PS1_if,"aw",@nobits
	.sectionflags	@""
	.align	16
	.zero		1024


//--------------------- .nv.shared.reserved.0     --------------------------
	.section	.nv.shared.reserved.0,"aw",@nobits
	.weak		__nv_reservedSMEM_offset_0_alias
	.size		__nv_reservedSMEM_offset_0_alias, 0, 64
	.other		__nv_reservedSMEM_offset_0_alias,@"STO_CUDA_RESERVED_SHARED STV_DEFAULT"
__nv_reservedSMEM_offset_0_alias:
	.zero		0
	.zero		64


//--------------------- .nv.shared._Z31fused_layernorm_residual_kernelIfEvPKT_S2_S2_S2_PS0_if --------------------------
	.section	.nv.shared._Z31fused_layernorm_residual_kernelIfEvPKT_S2_S2_S2_PS0_if,"aw",@nobits
	.sectionflags	@""
	.align	16
	.zero		1024


//--------------------- .nv.constant0._Z31fused_layernorm_residual_kernelI6__halfEvPKT_S3_S3_S3_PS1_if --------------------------
	.section	.nv.constant0._Z31fused_layernorm_residual_kernelI6__halfEvPKT_S3_S3_S3_PS1_if,"a",@progbits
	.sectionflags	@""
	.align	4
.nv.constant0._Z31fused_layernorm_residual_kernelI6__halfEvPKT_S3_S3_S3_PS1_if:
	.zero		944


//--------------------- .nv.constant0._Z31fused_layernorm_residual_kernelIfEvPKT_S2_S2_S2_PS0_if --------------------------
	.section	.nv.constant0._Z31fused_layernorm_residual_kernelIfEvPKT_S2_S2_S2_PS0_if,"a",@progbits
	.sectionflags	@""
	.align	4
.nv.constant0._Z31fused_layernorm_residual_kernelIfEvPKT_S2_S2_S2_PS0_if:
	.zero		944


//--------------------- SYMBOLS --------------------------

	.type		.nv.reservedSmem.offset0,@object
	.size		.nv.reservedSmem.offset0,0x4
	.type		.nv.reservedSmem.cap,@object
	.size		.nv.reservedSmem.cap,0x4
